// auto-generated by cutlass_sweep.gemm — config: {"arch": "sm_100", "cluster_m": 1, "cluster_n": 4, "dtype": "e4m3", "dtype_b": "e4m3", "layout": "nt", "stages": 0, "tile_k": 32, "tile_m": 64, "tile_n": 64}
#include "cutlass/cutlass.h"
#include "cutlass/gemm/collective/collective_builder.hpp"
#include "cutlass/gemm/device/gemm_universal_adapter.h"
#include "cutlass/gemm/kernel/gemm_universal.hpp"
#include "cutlass/epilogue/collective/collective_builder.hpp"

using ElemA = cutlass::float_e4m3_t;
using ElemB = cutlass::float_e4m3_t;
using ElemCD = cutlass::float_e4m3_t;
using Acc  = float;
using TileShape    = cute::Shape<cute::_64, cute::_64, cute::_32>;
using ClusterShape = cute::Shape<cute::_1, cute::_4, cute::_1>;

using CollectiveEpilogue = typename cutlass::epilogue::collective::CollectiveBuilder<
    cutlass::arch::Sm100, cutlass::arch::OpClassTensorOp,
    TileShape, ClusterShape,
    cutlass::epilogue::collective::EpilogueTileAuto,
    Acc, Acc,
    ElemCD, cutlass::layout::RowMajor, 128 / cutlass::sizeof_bits<ElemCD>::value,
    ElemCD, cutlass::layout::RowMajor, 128 / cutlass::sizeof_bits<ElemCD>::value,
    cutlass::epilogue::collective::EpilogueScheduleAuto
  >::CollectiveOp;

using CollectiveMainloop = typename cutlass::gemm::collective::CollectiveBuilder<
    cutlass::arch::Sm100, cutlass::arch::OpClassTensorOp,
    ElemA, cutlass::layout::RowMajor, 128 / cutlass::sizeof_bits<ElemA>::value,
    ElemB, cutlass::layout::ColumnMajor, 128 / cutlass::sizeof_bits<ElemB>::value,
    Acc,
    TileShape, ClusterShape,
    cutlass::gemm::collective::StageCountAutoCarveout<static_cast<int>(sizeof(typename CollectiveEpilogue::SharedStorage))>,
    cutlass::gemm::collective::KernelScheduleAuto
  >::CollectiveOp;

using GemmKernel = cutlass::gemm::kernel::GemmUniversal<
    cute::Shape<int,int,int,int>,
    CollectiveMainloop,
    CollectiveEpilogue
>;
using Gemm = cutlass::gemm::device::GemmUniversalAdapter<GemmKernel>;

// Force the device kernel symbol into the cubin without needing a host main.
auto* _anchor = &cutlass::device_kernel<GemmKernel>;


// ===== COMPILED SASS (sm_100a) =====

	.target	sm_100a

	.elftype	@"ET_EXEC"


//--------------------- .note.nv.tkinfo           --------------------------
	.section	.note.nv.tkinfo,"",@"SHT_NOTE"
	.sectionflags	@"SHF_NOTE_NV_TKINFO"
	.tkinfo
        /*0018*/ 	.word	0x00000002
        /*0030*/ 	.string	""
        /*0030*/ 	.string	"ptxas"
        /*0030*/ 	.string	"Cuda compilation tools, release 13.0, V13.0.88"
        /*0030*/ 	.string	"Build cuda_13.0.r13.0/compiler.36424714_0"
        /*0030*/ 	.string	"-arch sm_100a -m 64 "



//--------------------- .note.nv.cuinfo           --------------------------
	.section	.note.nv.cuinfo,"",@"SHT_NOTE"
	.sectionflags	@"SHF_NOTE_NV_CUINFO"
        /*0018*/ 	.short	0x0002
        /*001a*/ 	.short	0x0064
        /*001c*/ 	.short	0x0082
	.zero		2


//--------------------- .nv.info                  --------------------------
	.section	.nv.info,"",@"SHT_CUDA_INFO"
	.align	4


	//----- nvinfo : EIATTR_REGCOUNT
	.align		4
        /*0000*/ 	.byte	0x04, 0x2f
        /*0002*/ 	.short	(.L_19 - .L_18)
	.align		4
.L_18:
        /*0004*/ 	.word	index@(_ZN7cutlass13device_kernelINS_4gemm6kernel13GemmUniversalIN4cute5tupleIJiiiiEEENS1_10collective13CollectiveMmaINS1_35MainloopSm100TmaUmmaWarpSpecializedILi54ELi2ELi4ENS5_IJNS4_1CILi1EEENSA_ILi4EEESB_EEEEENS5_IJNSA_ILi64EEESF_NSA_ILi32EEEEEENS_12float_e4m3_tENS5_IJlSB_lEEESI_SJ_NS4_8TiledMMAINS4_8MMA_AtomIJNS4_10MMA_TraitsINS4_19SM100_MMA_F8F6F4_SSEJSI_SI_fSF_SF_NS4_17integral_constantINS4_4UMMA5MajorELSQ_0EEESR_NSO_INSP_7ScaleInELSS_0EEEST_EEEEEENS4_6LayoutINS5_IJSB_SB_SB_EEENS5_IJNSA_ILi0EEESY_SY_EEEEENS5_IJNS4_10UnderscoreES11_S11_EEEEENS4_23SM90_TMA_LOAD_MULTICASTENS4_14ComposedLayoutINS4_7SwizzleILi1ELi4ELi3EEENS4_18smem_ptr_flag_bitsILi8EEENSW_INS5_IJNSA_ILi8EEESG_EEENS5_IJSG_SB_EEEEEEEvNS4_8identityENS4_13SM90_TMA_LOADES1E_vS1F_EENS_8epilogue10collective18CollectiveEpilogueINS1I_23Sm100TmaWarpSpecializedILi1ELi1ELi32ELb0ELb0EEEJSH_NS5_IJNSW_ISF_SB_EES1N_EEESI_SJ_SI_SJ_NS1I_6fusion15FusionCallbacksIS1M_NS1P_17LinearCombinationISI_fSI_fLNS_15FloatRoundStyleE2EEESH_S1O_JEEENS4_5SM1004TMEM4LOAD26SM100_TMEM_LOAD_16dp32b32xES1G_NS15_INS16_ILi2ELi4ELi3EEES19_NSW_INS5_IJS1A_SF_EEENS5_IJSF_SB_EEEEEEENS4_39AutoVectorizingCopyWithAssumedAlignmentILi128EEENS4_14SM90_TMA_STOREES23_S25_S25_EEEvvEEEEvNT_6ParamsE)
        /*0008*/ 	.word	0x00000059


	//----- nvinfo : EIATTR_FRAME_SIZE
	.align		4
.L_19:
        /*000c*/ 	.byte	0x04, 0x11
        /*000e*/ 	.short	(.L_21 - .L_20)
	.align		4
.L_20:
        /*0010*/ 	.word	index@($__internal_2_$__cuda_sm10x_tcgen05_guardrail_trap_unallocated_columns_being_dealloced)
        /*0014*/ 	.word	0x00000000


	//----- nvinfo : EIATTR_FRAME_SIZE
	.align		4
.L_21:
        /*0018*/ 	.byte	0x04, 0x11
        /*001a*/ 	.short	(.L_23 - .L_22)
	.align		4
.L_22:
        /*001c*/ 	.word	index@($__internal_1_$__cuda_sm10x_tcgen05_guardrail_trap_phase_invalid_during_alloc)
        /*0020*/ 	.word	0x00000000


	//----- nvinfo : EIATTR_FRAME_SIZE
	.align		4
.L_23:
        /*0024*/ 	.byte	0x04, 0x11
        /*0026*/ 	.short	(.L_25 - .L_24)
	.align		4
.L_24:
        /*0028*/ 	.word	index@($__internal_0_$__cuda_sm10x_tcgen05_guardrail_trap_col_being_dealloced_not_returned_by_alloc)
        /*002c*/ 	.word	0x00000000


	//----- nvinfo : EIATTR_FRAME_SIZE
	.align		4
.L_25:
        /*0030*/ 	.byte	0x04, 0x11
        /*0032*/ 	.short	(.L_27 - .L_26)
	.align		4
.L_26:
        /*0034*/ 	.word	index@(_ZN7cutlass13device_kernelINS_4gemm6kernel13GemmUniversalIN4cute5tupleIJiiiiEEENS1_10collective13CollectiveMmaINS1_35MainloopSm100TmaUmmaWarpSpecializedILi54ELi2ELi4ENS5_IJNS4_1CILi1EEENSA_ILi4EEESB_EEEEENS5_IJNSA_ILi64EEESF_NSA_ILi32EEEEEENS_12float_e4m3_tENS5_IJlSB_lEEESI_SJ_NS4_8TiledMMAINS4_8MMA_AtomIJNS4_10MMA_TraitsINS4_19SM100_MMA_F8F6F4_SSEJSI_SI_fSF_SF_NS4_17integral_constantINS4_4UMMA5MajorELSQ_0EEESR_NSO_INSP_7ScaleInELSS_0EEEST_EEEEEENS4_6LayoutINS5_IJSB_SB_SB_EEENS5_IJNSA_ILi0EEESY_SY_EEEEENS5_IJNS4_10UnderscoreES11_S11_EEEEENS4_23SM90_TMA_LOAD_MULTICASTENS4_14ComposedLayoutINS4_7SwizzleILi1ELi4ELi3EEENS4_18smem_ptr_flag_bitsILi8EEENSW_INS5_IJNSA_ILi8EEESG_EEENS5_IJSG_SB_EEEEEEEvNS4_8identityENS4_13SM90_TMA_LOADES1E_vS1F_EENS_8epilogue10collective18CollectiveEpilogueINS1I_23Sm100TmaWarpSpecializedILi1ELi1ELi32ELb0ELb0EEEJSH_NS5_IJNSW_ISF_SB_EES1N_EEESI_SJ_SI_SJ_NS1I_6fusion15FusionCallbacksIS1M_NS1P_17LinearCombinationISI_fSI_fLNS_15FloatRoundStyleE2EEESH_S1O_JEEENS4_5SM1004TMEM4LOAD26SM100_TMEM_LOAD_16dp32b32xES1G_NS15_INS16_ILi2ELi4ELi3EEES19_NSW_INS5_IJS1A_SF_EEENS5_IJSF_SB_EEEEEEENS4_39AutoVectorizingCopyWithAssumedAlignmentILi128EEENS4_14SM90_TMA_STOREES23_S25_S25_EEEvvEEEEvNT_6ParamsE)
        /*0038*/ 	.word	0x00000000


	//----- nvinfo : EIATTR_MIN_STACK_SIZE
	.align		4
.L_27:
        /*003c*/ 	.byte	0x04, 0x12
        /*003e*/ 	.short	(.L_29 - .L_28)
	.align		4
.L_28:
        /*0040*/ 	.word	index@(_ZN7cutlass13device_kernelINS_4gemm6kernel13GemmUniversalIN4cute5tupleIJiiiiEEENS1_10collective13CollectiveMmaINS1_35MainloopSm100TmaUmmaWarpSpecializedILi54ELi2ELi4ENS5_IJNS4_1CILi1EEENSA_ILi4EEESB_EEEEENS5_IJNSA_ILi64EEESF_NSA_ILi32EEEEEENS_12float_e4m3_tENS5_IJlSB_lEEESI_SJ_NS4_8TiledMMAINS4_8MMA_AtomIJNS4_10MMA_TraitsINS4_19SM100_MMA_F8F6F4_SSEJSI_SI_fSF_SF_NS4_17integral_constantINS4_4UMMA5MajorELSQ_0EEESR_NSO_INSP_7ScaleInELSS_0EEEST_EEEEEENS4_6LayoutINS5_IJSB_SB_SB_EEENS5_IJNSA_ILi0EEESY_SY_EEEEENS5_IJNS4_10UnderscoreES11_S11_EEEEENS4_23SM90_TMA_LOAD_MULTICASTENS4_14ComposedLayoutINS4_7SwizzleILi1ELi4ELi3EEENS4_18smem_ptr_flag_bitsILi8EEENSW_INS5_IJNSA_ILi8EEESG_EEENS5_IJSG_SB_EEEEEEEvNS4_8identityENS4_13SM90_TMA_LOADES1E_vS1F_EENS_8epilogue10collective18CollectiveEpilogueINS1I_23Sm100TmaWarpSpecializedILi1ELi1ELi32ELb0ELb0EEEJSH_NS5_IJNSW_ISF_SB_EES1N_EEESI_SJ_SI_SJ_NS1I_6fusion15FusionCallbacksIS1M_NS1P_17LinearCombinationISI_fSI_fLNS_15FloatRoundStyleE2EEESH_S1O_JEEENS4_5SM1004TMEM4LOAD26SM100_TMEM_LOAD_16dp32b32xES1G_NS15_INS16_ILi2ELi4ELi3EEES19_NSW_INS5_IJS1A_SF_EEENS5_IJSF_SB_EEEEEEENS4_39AutoVectorizingCopyWithAssumedAlignmentILi128EEENS4_14SM90_TMA_STOREES23_S25_S25_EEEvvEEEEvNT_6ParamsE)
        /*0044*/ 	.word	0x00000000
.L_29:


//--------------------- .nv.compat                --------------------------
	.section	.nv.compat,"",@"SHT_CUDA_COMPAT_INFO"
	.align	4
        /*0000*/ 	.byte	0x02, 0x09, 0x01, 0x00, 0x02, 0x02, 0x02, 0x00, 0x02, 0x05, 0x05, 0x00, 0x03, 0x07, 0x01, 0x01
        /*0010*/ 	.byte	0x02, 0x03, 0x01, 0x00, 0x02, 0x06, 0x01, 0x00, 0x04, 0x0b, 0x08, 0x00, 0x09, 0x00, 0x00, 0x00
        /*0020*/ 	.byte	0x00, 0x00, 0x00, 0x00


//--------------------- .nv.info._ZN7cutlass13device_kernelINS_4gemm6kernel13GemmUniversalIN4cute5tupleIJiiiiEEENS1_10collective13CollectiveMmaINS1_35MainloopSm100TmaUmmaWarpSpecializedILi54ELi2ELi4ENS5_IJNS4_1CILi1EEENSA_ILi4EEESB_EEEEENS5_IJNSA_ILi64EEESF_NSA_ILi32EEEEEENS_12float_e4m3_tENS5_IJlSB_lEEESI_SJ_NS4_8TiledMMAINS4_8MMA_AtomIJNS4_10MMA_TraitsINS4_19SM100_MMA_F8F6F4_SSEJSI_SI_fSF_SF_NS4_17integral_constantINS4_4UMMA5MajorELSQ_0EEESR_NSO_INSP_7ScaleInELSS_0EEEST_EEEEEENS4_6LayoutINS5_IJSB_SB_SB_EEENS5_IJNSA_ILi0EEESY_SY_EEEEENS5_IJNS4_10UnderscoreES11_S11_EEEEENS4_23SM90_TMA_LOAD_MULTICASTENS4_14ComposedLayoutINS4_7SwizzleILi1ELi4ELi3EEENS4_18smem_ptr_flag_bitsILi8EEENSW_INS5_IJNSA_ILi8EEESG_EEENS5_IJSG_SB_EEEEEEEvNS4_8identityENS4_13SM90_TMA_LOADES1E_vS1F_EENS_8epilogue10collective18CollectiveEpilogueINS1I_23Sm100TmaWarpSpecializedILi1ELi1ELi32ELb0ELb0EEEJSH_NS5_IJNSW_ISF_SB_EES1N_EEESI_SJ_SI_SJ_NS1I_6fusion15FusionCallbacksIS1M_NS1P_17LinearCombinationISI_fSI_fLNS_15FloatRoundStyleE2EEESH_S1O_JEEENS4_5SM1004TMEM4LOAD26SM100_TMEM_LOAD_16dp32b32xES1G_NS15_INS16_ILi2ELi4ELi3EEES19_NSW_INS5_IJS1A_SF_EEENS5_IJSF_SB_EEEEEEENS4_39AutoVectorizingCopyWithAssumedAlignmentILi128EEENS4_14SM90_TMA_STOREES23_S25_S25_EEEvvEEEEvNT_6ParamsE --------------------------
	.section	.nv.info._ZN7cutlass13device_kernelINS_4gemm6kernel13GemmUniversalIN4cute5tupleIJiiiiEEENS1_10collective13CollectiveMmaINS1_35MainloopSm100TmaUmmaWarpSpecializedILi54ELi2ELi4ENS5_IJNS4_1CILi1EEENSA_ILi4EEESB_EEEEENS5_IJNSA_ILi64EEESF_NSA_ILi32EEEEEENS_12float_e4m3_tENS5_IJlSB_lEEESI_SJ_NS4_8TiledMMAINS4_8MMA_AtomIJNS4_10MMA_TraitsINS4_19SM100_MMA_F8F6F4_SSEJSI_SI_fSF_SF_NS4_17integral_constantINS4_4UMMA5MajorELSQ_0EEESR_NSO_INSP_7ScaleInELSS_0EEEST_EEEEEENS4_6LayoutINS5_IJSB_SB_SB_EEENS5_IJNSA_ILi0EEESY_SY_EEEEENS5_IJNS4_10UnderscoreES11_S11_EEEEENS4_23SM90_TMA_LOAD_MULTICASTENS4_14ComposedLayoutINS4_7SwizzleILi1ELi4ELi3EEENS4_18smem_ptr_flag_bitsILi8EEENSW_INS5_IJNSA_ILi8EEESG_EEENS5_IJSG_SB_EEEEEEEvNS4_8identityENS4_13SM90_TMA_LOADES1E_vS1F_EENS_8epilogue10collective18CollectiveEpilogueINS1I_23Sm100TmaWarpSpecializedILi1ELi1ELi32ELb0ELb0EEEJSH_NS5_IJNSW_ISF_SB_EES1N_EEESI_SJ_SI_SJ_NS1I_6fusion15FusionCallbacksIS1M_NS1P_17LinearCombinationISI_fSI_fLNS_15FloatRoundStyleE2EEESH_S1O_JEEENS4_5SM1004TMEM4LOAD26SM100_TMEM_LOAD_16dp32b32xES1G_NS15_INS16_ILi2ELi4ELi3EEES19_NSW_INS5_IJS1A_SF_EEENS5_IJSF_SB_EEEEEEENS4_39AutoVectorizingCopyWithAssumedAlignmentILi128EEENS4_14SM90_TMA_STOREES23_S25_S25_EEEvvEEEEvNT_6ParamsE,"",@"SHT_CUDA_INFO"
	.sectionflags	@""
	.align	4


	//----- nvinfo : EIATTR_CUDA_API_VERSION
	.align		4
        /*0000*/ 	.byte	0x04, 0x37
        /*0002*/ 	.short	(.L_31 - .L_30)
.L_30:
        /*0004*/ 	.word	0x00000082


	//----- nvinfo : EIATTR_KPARAM_INFO
	.align		4
.L_31:
        /*0008*/ 	.byte	0x04, 0x17
        /*000a*/ 	.short	(.L_33 - .L_32)
.L_32:
        /*000c*/ 	.word	0x00000000
        /*0010*/ 	.short	0x0000
        /*0012*/ 	.short	0x0000
        /*0014*/ 	.byte	0x00, 0xf0, 0x01, 0x20


	//----- nvinfo : EIATTR_AT_ENTRY_FRAGMENTS
	.align		4
.L_33:
        /*0018*/ 	.byte	0x04, 0x4f
        /*001a*/ 	.short	(.L_35 - .L_34)


	//   ....[0]....
.L_34:
        /*001c*/ 	.word	0x00000006


	//----- nvinfo : EIATTR_RESERVED_SMEM_USED
	.align		4
.L_35:
        /*0020*/ 	.byte	0x01, 0x41
	.zero		2


	//----- nvinfo : EIATTR_SPARSE_MMA_MASK
	.align		4
        /*0024*/ 	.byte	0x03, 0x50
        /*0026*/ 	.short	0x0000


	//----- nvinfo : EIATTR_TCGEN05_1CTA_USED
	.align		4
        /*0028*/ 	.byte	0x01, 0x51
	.zero		2


	//----- nvinfo : EIATTR_MAXREG_COUNT
	.align		4
        /*002c*/ 	.byte	0x03, 0x1b
        /*002e*/ 	.short	0x00ff


	//----- nvinfo : EIATTR_NUM_BARRIERS
	.align		4
        /*0030*/ 	.byte	0x02, 0x4c
        /*0032*/ 	.byte	0x07
	.zero		1


	//----- nvinfo : EIATTR_EXTERNS
	.align		4
        /*0034*/ 	.byte	0x04, 0x0f
        /*0036*/ 	.short	(.L_37 - .L_36)


	//   ....[0]....
	.align		4
.L_36:
        /*0038*/ 	.word	index@(__assertfail)


	//----- nvinfo : EIATTR_MERCURY_ISA_VERSION
	.align		4
.L_37:
        /*003c*/ 	.byte	0x03, 0x5f
        /*003e*/ 	.short	0x0101


	//----- nvinfo : EIATTR_INT_WARP_WIDE_INSTR_OFFSETS
	.align		4
        /*0040*/ 	.byte	0x04, 0x31
        /*0042*/ 	.short	(.L_39 - .L_38)


	//   ....[0]....
.L_38:
        /*0044*/ 	.word	0x00005de0


	//   ....[1]....
        /*0048*/ 	.word	0x00005e10


	//   ....[2]....
        /*004c*/ 	.word	0x00005e30


	//   ....[3]....
        /*0050*/ 	.word	0x00006960


	//   ....[4]....
        /*0054*/ 	.word	0x00006a10


	//----- nvinfo : EIATTR_COOP_GROUP_MASK_REGIDS
	.align		4
.L_39:
        /*0058*/ 	.byte	0x04, 0x29
        /*005a*/ 	.short	(.L_41 - .L_40)


	//   ....[0]....
.L_40:
        /*005c*/ 	.word	0xffffffff


	//   ....[1]....
        /*0060*/ 	.word	0xffffffff


	//   ....[2]....
        /*0064*/ 	.word	0xffffffff


	//   ....[3]....
        /*0068*/ 	.word	0xffffffff


	//   ....[4]....
        /*006c*/ 	.word	0xffffffff


	//   ....[5]....
        /*0070*/ 	.word	0xffffffff


	//   ....[6]....
        /*0074*/ 	.word	0xffffffff


	//   ....[7]....
        /*0078*/ 	.word	0xffffffff


	//   ....[8]....
        /*007c*/ 	.word	0xffffffff


	//   ....[9]....
        /*0080*/ 	.word	0xffffffff


	//   ....[10]....
        /*0084*/ 	.word	0xffffffff


	//   ....[11]....
        /*0088*/ 	.word	0xffffffff


	//   ....[12]....
        /*008c*/ 	.word	0xffffffff


	//   ....[13]....
        /*0090*/ 	.word	0xffffffff


	//----- nvinfo : EIATTR_COOP_GROUP_INSTR_OFFSETS
	.align		4
.L_41:
        /*0094*/ 	.byte	0x04, 0x28
        /*0096*/ 	.short	(.L_43 - .L_42)


	//   ....[0]....
.L_42:
        /*0098*/ 	.word	0x00000080


	//   ....[1]....
        /*009c*/ 	.word	0x000004e0


	//   ....[2]....
        /*00a0*/ 	.word	0x00000d00


	//   ....[3]....
        /*00a4*/ 	.word	0x00000e40


	//   ....[4]....
        /*00a8*/ 	.word	0x00000f40


	//   ....[5]....
        /*00ac*/ 	.word	0x000010b0


	//   ....[6]....
        /*00b0*/ 	.word	0x00001250


	//   ....[7]....
        /*00b4*/ 	.word	0x00001400


	//   ....[8]....
        /*00b8*/ 	.word	0x00002660


	//   ....[9]....
        /*00bc*/ 	.word	0x00005120


	//   ....[10]....
        /*00c0*/ 	.word	0x00005330


	//   ....[11]....
        /*00c4*/ 	.word	0x00005360


	//   ....[12]....
        /*00c8*/ 	.word	0x00005cc0


	//   ....[13]....
        /*00cc*/ 	.word	0x00005ef0


	//----- nvinfo : EIATTR_VRC_CTA_INIT_COUNT
	.align		4
.L_43:
        /*00d0*/ 	.byte	0x02, 0x4a
        /*00d2*/ 	.byte	0x80
	.zero		1


	//----- nvinfo : EIATTR_SYSCALL_OFFSETS
	.align		4
        /*00d4*/ 	.byte	0x04, 0x46
        /*00d6*/ 	.short	(.L_45 - .L_44)


	//   ....[0]....
.L_44:
        /*00d8*/ 	.word	0x00007580


	//   ....[1]....
        /*00dc*/ 	.word	0x000076c0


	//   ....[2]....
        /*00e0*/ 	.word	0x00007e40


	//----- nvinfo : EIATTR_MBARRIER_INSTR_OFFSETS
	.align		4
.L_45:
        /*00e4*/ 	.byte	0x04, 0x39
        /*00e6*/ 	.short	(.L_47 - .L_46)


	//   ....[0]....
.L_46:
        /*00e8*/ 	.word	0x00000620
        /*00ec*/ 	.word	0x000000ff
        /*00f0*/ 	.word	0x00000000
        /*00f4*/ 	.short	0x0100
        /*00f6*/ 	.byte	0x04
	.zero		1


	//   ....[1]....
        /*00f8*/ 	.word	0x00000630
        /*00fc*/ 	.word	0x000000ff
        /*0100*/ 	.word	0x000001b0
        /*0104*/ 	.short	0x0100
        /*0106*/ 	.byte	0x04
	.zero		1


	//   ....[2]....
        /*0108*/ 	.word	0x00000640
        /*010c*/ 	.word	0x000000ff
        /*0110*/ 	.word	0x00000008
        /*0114*/ 	.short	0x0100
        /*0116*/ 	.byte	0x04
	.zero		1


	//   ....[3]....
        /*0118*/ 	.word	0x00000650
        /*011c*/ 	.word	0x000000ff
        /*0120*/ 	.word	0x000001b8
        /*0124*/ 	.short	0x0100
        /*0126*/ 	.byte	0x04
	.zero		1


	//   ....[4]....
        /*0128*/ 	.word	0x00000660
        /*012c*/ 	.word	0x000000ff
        /*0130*/ 	.word	0x00000010
        /*0134*/ 	.short	0x0100
        /*0136*/ 	.byte	0x04
	.zero		1


	//   ....[5]....
        /*0138*/ 	.word	0x00000670
        /*013c*/ 	.word	0x000000ff
        /*0140*/ 	.word	0x000001c0
        /*0144*/ 	.short	0x0100
        /*0146*/ 	.byte	0x04
	.zero		1


	//   ....[6]....
        /*0148*/ 	.word	0x00000680
        /*014c*/ 	.word	0x000000ff
        /*0150*/ 	.word	0x00000018
        /*0154*/ 	.short	0x0100
        /*0156*/ 	.byte	0x04
	.zero		1


	//   ....[7]....
        /*0158*/ 	.word	0x00000690
        /*015c*/ 	.word	0x000000ff
        /*0160*/ 	.word	0x000001c8
        /*0164*/ 	.short	0x0100
        /*0166*/ 	.byte	0x04
	.zero		1


	//   ....[8]....
        /*0168*/ 	.word	0x000006a0
        /*016c*/ 	.word	0x000000ff
        /*0170*/ 	.word	0x00000020
        /*0174*/ 	.short	0x0100
        /*0176*/ 	.byte	0x04
	.zero		1


	//   ....[9]....
        /*0178*/ 	.word	0x000006b0
        /*017c*/ 	.word	0x000000ff
        /*0180*/ 	.word	0x000001d0
        /*0184*/ 	.short	0x0100
        /*0186*/ 	.byte	0x04
	.zero		1


	//   ....[10]....
        /*0188*/ 	.word	0x000006c0
        /*018c*/ 	.word	0x000000ff
        /*0190*/ 	.word	0x00000028
        /*0194*/ 	.short	0x0100
        /*0196*/ 	.byte	0x04
	.zero		1


	//   ....[11]....
        /*0198*/ 	.word	0x000006d0
        /*019c*/ 	.word	0x000000ff
        /*01a0*/ 	.word	0x000001d8
        /*01a4*/ 	.short	0x0100
        /*01a6*/ 	.byte	0x04
	.zero		1


	//   ....[12]....
        /*01a8*/ 	.word	0x000006e0
        /*01ac*/ 	.word	0x000000ff
        /*01b0*/ 	.word	0x00000030
        /*01b4*/ 	.short	0x0100
        /*01b6*/ 	.byte	0x04
	.zero		1


	//   ....[13]....
        /*01b8*/ 	.word	0x000006f0
        /*01bc*/ 	.word	0x000000ff
        /*01c0*/ 	.word	0x000001e0
        /*01c4*/ 	.short	0x0100
        /*01c6*/ 	.byte	0x04
	.zero		1


	//   ....[14]....
        /*01c8*/ 	.word	0x00000700
        /*01cc*/ 	.word	0x000000ff
        /*01d0*/ 	.word	0x00000038
        /*01d4*/ 	.short	0x0100
        /*01d6*/ 	.byte	0x04
	.zero		1


	//   ....[15]....
        /*01d8*/ 	.word	0x00000710
        /*01dc*/ 	.word	0x000000ff
        /*01e0*/ 	.word	0x000001e8
        /*01e4*/ 	.short	0x0100
        /*01e6*/ 	.byte	0x04
	.zero		1


	//   ....[16]....
        /*01e8*/ 	.word	0x00000720
        /*01ec*/ 	.word	0x000000ff
        /*01f0*/ 	.word	0x00000040
        /*01f4*/ 	.short	0x0100
        /*01f6*/ 	.byte	0x04
	.zero		1


	//   ....[17]....
        /*01f8*/ 	.word	0x00000730
        /*01fc*/ 	.word	0x000000ff
        /*0200*/ 	.word	0x000001f0
        /*0204*/ 	.short	0x0100
        /*0206*/ 	.byte	0x04
	.zero		1


	//   ....[18]....
        /*0208*/ 	.word	0x00000740
        /*020c*/ 	.word	0x000000ff
        /*0210*/ 	.word	0x00000048
        /*0214*/ 	.short	0x0100
        /*0216*/ 	.byte	0x04
	.zero		1


	//   ....[19]....
        /*0218*/ 	.word	0x00000750
        /*021c*/ 	.word	0x000000ff
        /*0220*/ 	.word	0x000001f8
        /*0224*/ 	.short	0x0100
        /*0226*/ 	.byte	0x04
	.zero		1


	//   ....[20]....
        /*0228*/ 	.word	0x00000760
        /*022c*/ 	.word	0x000000ff
        /*0230*/ 	.word	0x00000050
        /*0234*/ 	.short	0x0100
        /*0236*/ 	.byte	0x04
	.zero		1


	//   ....[21]....
        /*0238*/ 	.word	0x00000770
        /*023c*/ 	.word	0x000000ff
        /*0240*/ 	.word	0x00000200
        /*0244*/ 	.short	0x0100
        /*0246*/ 	.byte	0x04
	.zero		1


	//   ....[22]....
        /*0248*/ 	.word	0x00000780
        /*024c*/ 	.word	0x000000ff
        /*0250*/ 	.word	0x00000058
        /*0254*/ 	.short	0x0100
        /*0256*/ 	.byte	0x04
	.zero		1


	//   ....[23]....
        /*0258*/ 	.word	0x00000790
        /*025c*/ 	.word	0x000000ff
        /*0260*/ 	.word	0x00000208
        /*0264*/ 	.short	0x0100
        /*0266*/ 	.byte	0x04
	.zero		1


	//   ....[24]....
        /*0268*/ 	.word	0x000007a0
        /*026c*/ 	.word	0x000000ff
        /*0270*/ 	.word	0x00000060
        /*0274*/ 	.short	0x0100
        /*0276*/ 	.byte	0x04
	.zero		1


	//   ....[25]....
        /*0278*/ 	.word	0x000007b0
        /*027c*/ 	.word	0x000000ff
        /*0280*/ 	.word	0x00000210
        /*0284*/ 	.short	0x0100
        /*0286*/ 	.byte	0x04
	.zero		1


	//   ....[26]....
        /*0288*/ 	.word	0x000007c0
        /*028c*/ 	.word	0x000000ff
        /*0290*/ 	.word	0x00000068
        /*0294*/ 	.short	0x0100
        /*0296*/ 	.byte	0x04
	.zero		1


	//   ....[27]....
        /*0298*/ 	.word	0x000007d0
        /*029c*/ 	.word	0x000000ff
        /*02a0*/ 	.word	0x00000218
        /*02a4*/ 	.short	0x0100
        /*02a6*/ 	.byte	0x04
	.zero		1


	//   ....[28]....
        /*02a8*/ 	.word	0x000007e0
        /*02ac*/ 	.word	0x000000ff
        /*02b0*/ 	.word	0x00000070
        /*02b4*/ 	.short	0x0100
        /*02b6*/ 	.byte	0x04
	.zero		1


	//   ....[29]....
        /*02b8*/ 	.word	0x000007f0
        /*02bc*/ 	.word	0x000000ff
        /*02c0*/ 	.word	0x00000220
        /*02c4*/ 	.short	0x0100
        /*02c6*/ 	.byte	0x04
	.zero		1


	//   ....[30]....
        /*02c8*/ 	.word	0x00000800
        /*02cc*/ 	.word	0x000000ff
        /*02d0*/ 	.word	0x00000078
        /*02d4*/ 	.short	0x0100
        /*02d6*/ 	.byte	0x04
	.zero		1


	//   ....[31]....
        /*02d8*/ 	.word	0x00000810
        /*02dc*/ 	.word	0x000000ff
        /*02e0*/ 	.word	0x00000228
        /*02e4*/ 	.short	0x0100
        /*02e6*/ 	.byte	0x04
	.zero		1


	//   ....[32]....
        /*02e8*/ 	.word	0x00000820
        /*02ec*/ 	.word	0x000000ff
        /*02f0*/ 	.word	0x00000080
        /*02f4*/ 	.short	0x0100
        /*02f6*/ 	.byte	0x04
	.zero		1


	//   ....[33]....
        /*02f8*/ 	.word	0x00000830
        /*02fc*/ 	.word	0x000000ff
        /*0300*/ 	.word	0x00000230
        /*0304*/ 	.short	0x0100
        /*0306*/ 	.byte	0x04
	.zero		1


	//   ....[34]....
        /*0308*/ 	.word	0x00000840
        /*030c*/ 	.word	0x000000ff
        /*0310*/ 	.word	0x00000088
        /*0314*/ 	.short	0x0100
        /*0316*/ 	.byte	0x04
	.zero		1


	//   ....[35]....
        /*0318*/ 	.word	0x00000850
        /*031c*/ 	.word	0x000000ff
        /*0320*/ 	.word	0x00000238
        /*0324*/ 	.short	0x0100
        /*0326*/ 	.byte	0x04
	.zero		1


	//   ....[36]....
        /*0328*/ 	.word	0x00000860
        /*032c*/ 	.word	0x000000ff
        /*0330*/ 	.word	0x00000090
        /*0334*/ 	.short	0x0100
        /*0336*/ 	.byte	0x04
	.zero		1


	//   ....[37]....
        /*0338*/ 	.word	0x00000870
        /*033c*/ 	.word	0x000000ff
        /*0340*/ 	.word	0x00000240
        /*0344*/ 	.short	0x0100
        /*0346*/ 	.byte	0x04
	.zero		1


	//   ....[38]....
        /*0348*/ 	.word	0x00000880
        /*034c*/ 	.word	0x000000ff
        /*0350*/ 	.word	0x00000098
        /*0354*/ 	.short	0x0100
        /*0356*/ 	.byte	0x04
	.zero		1


	//   ....[39]....
        /*0358*/ 	.word	0x00000890
        /*035c*/ 	.word	0x000000ff
        /*0360*/ 	.word	0x00000248
        /*0364*/ 	.short	0x0100
        /*0366*/ 	.byte	0x04
	.zero		1


	//   ....[40]....
        /*0368*/ 	.word	0x000008a0
        /*036c*/ 	.word	0x000000ff
        /*0370*/ 	.word	0x000000a0
        /*0374*/ 	.short	0x0100
        /*0376*/ 	.byte	0x04
	.zero		1


	//   ....[41]....
        /*0378*/ 	.word	0x000008b0
        /*037c*/ 	.word	0x000000ff
        /*0380*/ 	.word	0x00000250
        /*0384*/ 	.short	0x0100
        /*0386*/ 	.byte	0x04
	.zero		1


	//   ....[42]....
        /*0388*/ 	.word	0x000008c0
        /*038c*/ 	.word	0x000000ff
        /*0390*/ 	.word	0x000000a8
        /*0394*/ 	.short	0x0100
        /*0396*/ 	.byte	0x04
	.zero		1


	//   ....[43]....
        /*0398*/ 	.word	0x000008d0
        /*039c*/ 	.word	0x000000ff
        /*03a0*/ 	.word	0x00000258
        /*03a4*/ 	.short	0x0100
        /*03a6*/ 	.byte	0x04
	.zero		1


	//   ....[44]....
        /*03a8*/ 	.word	0x000008e0
        /*03ac*/ 	.word	0x000000ff
        /*03b0*/ 	.word	0x000000b0
        /*03b4*/ 	.short	0x0100
        /*03b6*/ 	.byte	0x04
	.zero		1


	//   ....[45]....
        /*03b8*/ 	.word	0x000008f0
        /*03bc*/ 	.word	0x000000ff
        /*03c0*/ 	.word	0x00000260
        /*03c4*/ 	.short	0x0100
        /*03c6*/ 	.byte	0x04
	.zero		1


	//   ....[46]....
        /*03c8*/ 	.word	0x00000900
        /*03cc*/ 	.word	0x000000ff
        /*03d0*/ 	.word	0x000000b8
        /*03d4*/ 	.short	0x0100
        /*03d6*/ 	.byte	0x04
	.zero		1


	//   ....[47]....
        /*03d8*/ 	.word	0x00000910
        /*03dc*/ 	.word	0x000000ff
        /*03e0*/ 	.word	0x00000268
        /*03e4*/ 	.short	0x0100
        /*03e6*/ 	.byte	0x04
	.zero		1


	//   ....[48]....
        /*03e8*/ 	.word	0x00000920
        /*03ec*/ 	.word	0x000000ff
        /*03f0*/ 	.word	0x000000c0
        /*03f4*/ 	.short	0x0100
        /*03f6*/ 	.byte	0x04
	.zero		1


	//   ....[49]....
        /*03f8*/ 	.word	0x00000930
        /*03fc*/ 	.word	0x000000ff
        /*0400*/ 	.word	0x00000270
        /*0404*/ 	.short	0x0100
        /*0406*/ 	.byte	0x04
	.zero		1


	//   ....[50]....
        /*0408*/ 	.word	0x00000940
        /*040c*/ 	.word	0x000000ff
        /*0410*/ 	.word	0x000000c8
        /*0414*/ 	.short	0x0100
        /*0416*/ 	.byte	0x04
	.zero		1


	//   ....[51]....
        /*0418*/ 	.word	0x00000950
        /*041c*/ 	.word	0x000000ff
        /*0420*/ 	.word	0x00000278
        /*0424*/ 	.short	0x0100
        /*0426*/ 	.byte	0x04
	.zero		1


	//   ....[52]....
        /*0428*/ 	.word	0x00000960
        /*042c*/ 	.word	0x000000ff
        /*0430*/ 	.word	0x000000d0
        /*0434*/ 	.short	0x0100
        /*0436*/ 	.byte	0x04
	.zero		1


	//   ....[53]....
        /*0438*/ 	.word	0x00000970
        /*043c*/ 	.word	0x000000ff
        /*0440*/ 	.word	0x00000280
        /*0444*/ 	.short	0x0100
        /*0446*/ 	.byte	0x04
	.zero		1


	//   ....[54]....
        /*0448*/ 	.word	0x00000980
        /*044c*/ 	.word	0x000000ff
        /*0450*/ 	.word	0x000000d8
        /*0454*/ 	.short	0x0100
        /*0456*/ 	.byte	0x04
	.zero		1


	//   ....[55]....
        /*0458*/ 	.word	0x00000990
        /*045c*/ 	.word	0x000000ff
        /*0460*/ 	.word	0x00000288
        /*0464*/ 	.short	0x0100
        /*0466*/ 	.byte	0x04
	.zero		1


	//   ....[56]....
        /*0468*/ 	.word	0x000009a0
        /*046c*/ 	.word	0x000000ff
        /*0470*/ 	.word	0x000000e0
        /*0474*/ 	.short	0x0100
        /*0476*/ 	.byte	0x04
	.zero		1


	//   ....[57]....
        /*0478*/ 	.word	0x000009b0
        /*047c*/ 	.word	0x000000ff
        /*0480*/ 	.word	0x00000290
        /*0484*/ 	.short	0x0100
        /*0486*/ 	.byte	0x04
	.zero		1


	//   ....[58]....
        /*0488*/ 	.word	0x000009c0
        /*048c*/ 	.word	0x000000ff
        /*0490*/ 	.word	0x000000e8
        /*0494*/ 	.short	0x0100
        /*0496*/ 	.byte	0x04
	.zero		1


	//   ....[59]....
        /*0498*/ 	.word	0x000009d0
        /*049c*/ 	.word	0x000000ff
        /*04a0*/ 	.word	0x00000298
        /*04a4*/ 	.short	0x0100
        /*04a6*/ 	.byte	0x04
	.zero		1


	//   ....[60]....
        /*04a8*/ 	.word	0x000009e0
        /*04ac*/ 	.word	0x000000ff
        /*04b0*/ 	.word	0x000000f0
        /*04b4*/ 	.short	0x0100
        /*04b6*/ 	.byte	0x04
	.zero		1


	//   ....[61]....
        /*04b8*/ 	.word	0x000009f0
        /*04bc*/ 	.word	0x000000ff
        /*04c0*/ 	.word	0x000002a0
        /*04c4*/ 	.short	0x0100
        /*04c6*/ 	.byte	0x04
	.zero		1


	//   ....[62]....
        /*04c8*/ 	.word	0x00000a00
        /*04cc*/ 	.word	0x000000ff
        /*04d0*/ 	.word	0x000000f8
        /*04d4*/ 	.short	0x0100
        /*04d6*/ 	.byte	0x04
	.zero		1


	//   ....[63]....
        /*04d8*/ 	.word	0x00000a10
        /*04dc*/ 	.word	0x000000ff
        /*04e0*/ 	.word	0x000002a8
        /*04e4*/ 	.short	0x0100
        /*04e6*/ 	.byte	0x04
	.zero		1


	//   ....[64]....
        /*04e8*/ 	.word	0x00000a20
        /*04ec*/ 	.word	0x000000ff
        /*04f0*/ 	.word	0x00000100
        /*04f4*/ 	.short	0x0100
        /*04f6*/ 	.byte	0x04
	.zero		1


	//   ....[65]....
        /*04f8*/ 	.word	0x00000a30
        /*04fc*/ 	.word	0x000000ff
        /*0500*/ 	.word	0x000002b0
        /*0504*/ 	.short	0x0100
        /*0506*/ 	.byte	0x04
	.zero		1


	//   ....[66]....
        /*0508*/ 	.word	0x00000a40
        /*050c*/ 	.word	0x000000ff
        /*0510*/ 	.word	0x00000108
        /*0514*/ 	.short	0x0100
        /*0516*/ 	.byte	0x04
	.zero		1


	//   ....[67]....
        /*0518*/ 	.word	0x00000a50
        /*051c*/ 	.word	0x000000ff
        /*0520*/ 	.word	0x000002b8
        /*0524*/ 	.short	0x0100
        /*0526*/ 	.byte	0x04
	.zero		1


	//   ....[68]....
        /*0528*/ 	.word	0x00000a60
        /*052c*/ 	.word	0x000000ff
        /*0530*/ 	.word	0x00000110
        /*0534*/ 	.short	0x0100
        /*0536*/ 	.byte	0x04
	.zero		1


	//   ....[69]....
        /*0538*/ 	.word	0x00000a70
        /*053c*/ 	.word	0x000000ff
        /*0540*/ 	.word	0x000002c0
        /*0544*/ 	.short	0x0100
        /*0546*/ 	.byte	0x04
	.zero		1


	//   ....[70]....
        /*0548*/ 	.word	0x00000a80
        /*054c*/ 	.word	0x000000ff
        /*0550*/ 	.word	0x00000118
        /*0554*/ 	.short	0x0100
        /*0556*/ 	.byte	0x04
	.zero		1


	//   ....[71]....
        /*0558*/ 	.word	0x00000a90
        /*055c*/ 	.word	0x000000ff
        /*0560*/ 	.word	0x000002c8
        /*0564*/ 	.short	0x0100
        /*0566*/ 	.byte	0x04
	.zero		1


	//   ....[72]....
        /*0568*/ 	.word	0x00000aa0
        /*056c*/ 	.word	0x000000ff
        /*0570*/ 	.word	0x00000120
        /*0574*/ 	.short	0x0100
        /*0576*/ 	.byte	0x04
	.zero		1


	//   ....[73]....
        /*0578*/ 	.word	0x00000ab0
        /*057c*/ 	.word	0x000000ff
        /*0580*/ 	.word	0x000002d0
        /*0584*/ 	.short	0x0100
        /*0586*/ 	.byte	0x04
	.zero		1


	//   ....[74]....
        /*0588*/ 	.word	0x00000ac0
        /*058c*/ 	.word	0x000000ff
        /*0590*/ 	.word	0x00000128
        /*0594*/ 	.short	0x0100
        /*0596*/ 	.byte	0x04
	.zero		1


	//   ....[75]....
        /*0598*/ 	.word	0x00000ad0
        /*059c*/ 	.word	0x000000ff
        /*05a0*/ 	.word	0x000002d8
        /*05a4*/ 	.short	0x0100
        /*05a6*/ 	.byte	0x04
	.zero		1


	//   ....[76]....
        /*05a8*/ 	.word	0x00000ae0
        /*05ac*/ 	.word	0x000000ff
        /*05b0*/ 	.word	0x00000130
        /*05b4*/ 	.short	0x0100
        /*05b6*/ 	.byte	0x04
	.zero		1


	//   ....[77]....
        /*05b8*/ 	.word	0x00000af0
        /*05bc*/ 	.word	0x000000ff
        /*05c0*/ 	.word	0x000002e0
        /*05c4*/ 	.short	0x0100
        /*05c6*/ 	.byte	0x04
	.zero		1


	//   ....[78]....
        /*05c8*/ 	.word	0x00000b00
        /*05cc*/ 	.word	0x000000ff
        /*05d0*/ 	.word	0x00000138
        /*05d4*/ 	.short	0x0100
        /*05d6*/ 	.byte	0x04
	.zero		1


	//   ....[79]....
        /*05d8*/ 	.word	0x00000b10
        /*05dc*/ 	.word	0x000000ff
        /*05e0*/ 	.word	0x000002e8
        /*05e4*/ 	.short	0x0100
        /*05e6*/ 	.byte	0x04
	.zero		1


	//   ....[80]....
        /*05e8*/ 	.word	0x00000b20
        /*05ec*/ 	.word	0x000000ff
        /*05f0*/ 	.word	0x00000140
        /*05f4*/ 	.short	0x0100
        /*05f6*/ 	.byte	0x04
	.zero		1


	//   ....[81]....
        /*05f8*/ 	.word	0x00000b30
        /*05fc*/ 	.word	0x000000ff
        /*0600*/ 	.word	0x000002f0
        /*0604*/ 	.short	0x0100
        /*0606*/ 	.byte	0x04
	.zero		1


	//   ....[82]....
        /*0608*/ 	.word	0x00000b40
        /*060c*/ 	.word	0x000000ff
        /*0610*/ 	.word	0x00000148
        /*0614*/ 	.short	0x0100
        /*0616*/ 	.byte	0x04
	.zero		1


	//   ....[83]....
        /*0618*/ 	.word	0x00000b50
        /*061c*/ 	.word	0x000000ff
        /*0620*/ 	.word	0x000002f8
        /*0624*/ 	.short	0x0100
        /*0626*/ 	.byte	0x04
	.zero		1


	//   ....[84]....
        /*0628*/ 	.word	0x00000b60
        /*062c*/ 	.word	0x000000ff
        /*0630*/ 	.word	0x00000150
        /*0634*/ 	.short	0x0100
        /*0636*/ 	.byte	0x04
	.zero		1


	//   ....[85]....
        /*0638*/ 	.word	0x00000b70
        /*063c*/ 	.word	0x000000ff
        /*0640*/ 	.word	0x00000300
        /*0644*/ 	.short	0x0100
        /*0646*/ 	.byte	0x04
	.zero		1


	//   ....[86]....
        /*0648*/ 	.word	0x00000b80
        /*064c*/ 	.word	0x000000ff
        /*0650*/ 	.word	0x00000158
        /*0654*/ 	.short	0x0100
        /*0656*/ 	.byte	0x04
	.zero		1


	//   ....[87]....
        /*0658*/ 	.word	0x00000b90
        /*065c*/ 	.word	0x000000ff
        /*0660*/ 	.word	0x00000308
        /*0664*/ 	.short	0x0100
        /*0666*/ 	.byte	0x04
	.zero		1


	//   ....[88]....
        /*0668*/ 	.word	0x00000ba0
        /*066c*/ 	.word	0x000000ff
        /*0670*/ 	.word	0x00000160
        /*0674*/ 	.short	0x0100
        /*0676*/ 	.byte	0x04
	.zero		1


	//   ....[89]....
        /*0678*/ 	.word	0x00000bb0
        /*067c*/ 	.word	0x000000ff
        /*0680*/ 	.word	0x00000310
        /*0684*/ 	.short	0x0100
        /*0686*/ 	.byte	0x04
	.zero		1


	//   ....[90]....
        /*0688*/ 	.word	0x00000bc0
        /*068c*/ 	.word	0x000000ff
        /*0690*/ 	.word	0x00000168
        /*0694*/ 	.short	0x0100
        /*0696*/ 	.byte	0x04
	.zero		1


	//   ....[91]....
        /*0698*/ 	.word	0x00000bd0
        /*069c*/ 	.word	0x000000ff
        /*06a0*/ 	.word	0x00000318
        /*06a4*/ 	.short	0x0100
        /*06a6*/ 	.byte	0x04
	.zero		1


	//   ....[92]....
        /*06a8*/ 	.word	0x00000be0
        /*06ac*/ 	.word	0x000000ff
        /*06b0*/ 	.word	0x00000170
        /*06b4*/ 	.short	0x0100
        /*06b6*/ 	.byte	0x04
	.zero		1


	//   ....[93]....
        /*06b8*/ 	.word	0x00000bf0
        /*06bc*/ 	.word	0x000000ff
        /*06c0*/ 	.word	0x00000320
        /*06c4*/ 	.short	0x0100
        /*06c6*/ 	.byte	0x04
	.zero		1


	//   ....[94]....
        /*06c8*/ 	.word	0x00000c00
        /*06cc*/ 	.word	0x000000ff
        /*06d0*/ 	.word	0x00000178
        /*06d4*/ 	.short	0x0100
        /*06d6*/ 	.byte	0x04
	.zero		1


	//   ....[95]....
        /*06d8*/ 	.word	0x00000c10
        /*06dc*/ 	.word	0x000000ff
        /*06e0*/ 	.word	0x00000328
        /*06e4*/ 	.short	0x0100
        /*06e6*/ 	.byte	0x04
	.zero		1


	//   ....[96]....
        /*06e8*/ 	.word	0x00000c20
        /*06ec*/ 	.word	0x000000ff
        /*06f0*/ 	.word	0x00000180
        /*06f4*/ 	.short	0x0100
        /*06f6*/ 	.byte	0x04
	.zero		1


	//   ....[97]....
        /*06f8*/ 	.word	0x00000c30
        /*06fc*/ 	.word	0x000000ff
        /*0700*/ 	.word	0x00000330
        /*0704*/ 	.short	0x0100
        /*0706*/ 	.byte	0x04
	.zero		1


	//   ....[98]....
        /*0708*/ 	.word	0x00000c40
        /*070c*/ 	.word	0x000000ff
        /*0710*/ 	.word	0x00000188
        /*0714*/ 	.short	0x0100
        /*0716*/ 	.byte	0x04
	.zero		1


	//   ....[99]....
        /*0718*/ 	.word	0x00000c50
        /*071c*/ 	.word	0x000000ff
        /*0720*/ 	.word	0x00000338
        /*0724*/ 	.short	0x0100
        /*0726*/ 	.byte	0x04
	.zero		1


	//   ....[100]....
        /*0728*/ 	.word	0x00000c60
        /*072c*/ 	.word	0x000000ff
        /*0730*/ 	.word	0x00000190
        /*0734*/ 	.short	0x0100
        /*0736*/ 	.byte	0x04
	.zero		1


	//   ....[101]....
        /*0738*/ 	.word	0x00000c70
        /*073c*/ 	.word	0x000000ff
        /*0740*/ 	.word	0x00000340
        /*0744*/ 	.short	0x0100
        /*0746*/ 	.byte	0x04
	.zero		1


	//   ....[102]....
        /*0748*/ 	.word	0x00000c80
        /*074c*/ 	.word	0x000000ff
        /*0750*/ 	.word	0x00000198
        /*0754*/ 	.short	0x0100
        /*0756*/ 	.byte	0x04
	.zero		1


	//   ....[103]....
        /*0758*/ 	.word	0x00000c90
        /*075c*/ 	.word	0x000000ff
        /*0760*/ 	.word	0x00000348
        /*0764*/ 	.short	0x0100
        /*0766*/ 	.byte	0x04
	.zero		1


	//   ....[104]....
        /*0768*/ 	.word	0x00000ca0
        /*076c*/ 	.word	0x000000ff
        /*0770*/ 	.word	0x000001a0
        /*0774*/ 	.short	0x0100
        /*0776*/ 	.byte	0x04
	.zero		1


	//   ....[105]....
        /*0778*/ 	.word	0x00000cb0
        /*077c*/ 	.word	0x000000ff
        /*0780*/ 	.word	0x00000350
        /*0784*/ 	.short	0x0100
        /*0786*/ 	.byte	0x04
	.zero		1


	//   ....[106]....
        /*0788*/ 	.word	0x00000cc0
        /*078c*/ 	.word	0x000000ff
        /*0790*/ 	.word	0x000001a8
        /*0794*/ 	.short	0x0100
        /*0796*/ 	.byte	0x04
	.zero		1


	//   ....[107]....
        /*0798*/ 	.word	0x00000cd0
        /*079c*/ 	.word	0x000000ff
        /*07a0*/ 	.word	0x00000358
        /*07a4*/ 	.short	0x0100
        /*07a6*/ 	.byte	0x04
	.zero		1


	//   ....[108]....
        /*07a8*/ 	.word	0x00000e10
        /*07ac*/ 	.word	0x000000ff
        /*07b0*/ 	.word	0x00000360
        /*07b4*/ 	.short	0x0100
        /*07b6*/ 	.byte	0x04
	.zero		1


	//   ....[109]....
        /*07b8*/ 	.word	0x00000e20
        /*07bc*/ 	.word	0x000000ff
        /*07c0*/ 	.word	0x00000368
        /*07c4*/ 	.short	0x0100
        /*07c6*/ 	.byte	0x04
	.zero		1


	//   ....[110]....
        /*07c8*/ 	.word	0x00000f10
        /*07cc*/ 	.word	0x000000ff
        /*07d0*/ 	.word	0x00000370
        /*07d4*/ 	.short	0x0100
        /*07d6*/ 	.byte	0x06
	.zero		1


	//   ....[111]....
        /*07d8*/ 	.word	0x00000f20
        /*07dc*/ 	.word	0x000000ff
        /*07e0*/ 	.word	0x00000378
        /*07e4*/ 	.short	0x0100
        /*07e6*/ 	.byte	0x06
	.zero		1


	//   ....[112]....
        /*07e8*/ 	.word	0x00001060
        /*07ec*/ 	.word	0x000000ff
        /*07f0*/ 	.word	0x00000380
        /*07f4*/ 	.short	0x0100
        /*07f6*/ 	.byte	0x06
	.zero		1


	//   ....[113]....
        /*07f8*/ 	.word	0x00001070
        /*07fc*/ 	.word	0x000000ff
        /*0800*/ 	.word	0x00000390
        /*0804*/ 	.short	0x0100
        /*0806*/ 	.byte	0x06
	.zero		1


	//   ....[114]....
        /*0808*/ 	.word	0x00001080
        /*080c*/ 	.word	0x000000ff
        /*0810*/ 	.word	0x00000388
        /*0814*/ 	.short	0x0100
        /*0816*/ 	.byte	0x06
	.zero		1


	//   ....[115]....
        /*0818*/ 	.word	0x00001090
        /*081c*/ 	.word	0x000000ff
        /*0820*/ 	.word	0x00000398
        /*0824*/ 	.short	0x0100
        /*0826*/ 	.byte	0x06
	.zero		1


	//   ....[116]....
        /*0828*/ 	.word	0x000011c0
        /*082c*/ 	.word	0x000000ff
        /*0830*/ 	.word	0x000003a0
        /*0834*/ 	.short	0x0100
        /*0836*/ 	.byte	0x04
	.zero		1


	//   ....[117]....
        /*0838*/ 	.word	0x000011d0
        /*083c*/ 	.word	0x000000ff
        /*0840*/ 	.word	0x000003c0
        /*0844*/ 	.short	0x0100
        /*0846*/ 	.byte	0x04
	.zero		1


	//   ....[118]....
        /*0848*/ 	.word	0x000011e0
        /*084c*/ 	.word	0x000000ff
        /*0850*/ 	.word	0x000003a8
        /*0854*/ 	.short	0x0100
        /*0856*/ 	.byte	0x04
	.zero		1


	//   ....[119]....
        /*0858*/ 	.word	0x000011f0
        /*085c*/ 	.word	0x000000ff
        /*0860*/ 	.word	0x000003c8
        /*0864*/ 	.short	0x0100
        /*0866*/ 	.byte	0x04
	.zero		1


	//   ....[120]....
        /*0868*/ 	.word	0x00001200
        /*086c*/ 	.word	0x000000ff
        /*0870*/ 	.word	0x000003b0
        /*0874*/ 	.short	0x0100
        /*0876*/ 	.byte	0x04
	.zero		1


	//   ....[121]....
        /*0878*/ 	.word	0x00001210
        /*087c*/ 	.word	0x000000ff
        /*0880*/ 	.word	0x000003d0
        /*0884*/ 	.short	0x0100
        /*0886*/ 	.byte	0x04
	.zero		1


	//   ....[122]....
        /*0888*/ 	.word	0x00001220
        /*088c*/ 	.word	0x000000ff
        /*0890*/ 	.word	0x000003b8
        /*0894*/ 	.short	0x0100
        /*0896*/ 	.byte	0x04
	.zero		1


	//   ....[123]....
        /*0898*/ 	.word	0x00001230
        /*089c*/ 	.word	0x000000ff
        /*08a0*/ 	.word	0x000003d8
        /*08a4*/ 	.short	0x0100
        /*08a6*/ 	.byte	0x04
	.zero		1


	//   ....[124]....
        /*08a8*/ 	.word	0x00001320
        /*08ac*/ 	.word	0x000000ff
        /*08b0*/ 	.word	0x000003e0
        /*08b4*/ 	.short	0x0100
        /*08b6*/ 	.byte	0x04
	.zero		1


	//   ....[125]....
        /*08b8*/ 	.word	0x00001330
        /*08bc*/ 	.word	0x000000ff
        /*08c0*/ 	.word	0x000003f0
        /*08c4*/ 	.short	0x0100
        /*08c6*/ 	.byte	0x04
	.zero		1


	//   ....[126]....
        /*08c8*/ 	.word	0x00001340
        /*08cc*/ 	.word	0x000000ff
        /*08d0*/ 	.word	0x000003e8
        /*08d4*/ 	.short	0x0100
        /*08d6*/ 	.byte	0x04
	.zero		1


	//   ....[127]....
        /*08d8*/ 	.word	0x00001350
        /*08dc*/ 	.word	0x000000ff
        /*08e0*/ 	.word	0x000003f8
        /*08e4*/ 	.short	0x0100
        /*08e6*/ 	.byte	0x04
	.zero		1


	//   ....[128]....
        /*08e8*/ 	.word	0x00001ee0
        /*08ec*/ 	.word	0x00000000
        /*08f0*/ 	.word	0x000003f0
        /*08f4*/ 	.short	0x010a
        /*08f6*/ 	.byte	0xff
	.zero		1


	//   ....[129]....
        /*08f8*/ 	.word	0x00001f10
        /*08fc*/ 	.word	0x00000000
        /*0900*/ 	.word	0x000003e0
        /*0904*/ 	.short	0x0101
        /*0906*/ 	.byte	0xff
	.zero		1


	//   ....[130]....
        /*0908*/ 	.word	0x00001fe0
        /*090c*/ 	.word	0x000000ff
        /*0910*/ 	.word	0x000001b0
        /*0914*/ 	.short	0x010a
        /*0916*/ 	.byte	0x04
	.zero		1


	//   ....[131]....
        /*0918*/ 	.word	0x00002060
        /*091c*/ 	.word	0x000000ff
        /*0920*/ 	.word	0x000001b0
        /*0924*/ 	.short	0x010a
        /*0926*/ 	.byte	0x21
	.zero		1


	//   ....[132]....
        /*0928*/ 	.word	0x00002200
        /*092c*/ 	.word	0x000000ff
        /*0930*/ 	.word	0x000001b0
        /*0934*/ 	.short	0x010a
        /*0936*/ 	.byte	0x08
	.zero		1


	//   ....[133]....
        /*0938*/ 	.word	0x00002310
        /*093c*/ 	.word	0x000000ff
        /*0940*/ 	.word	0x00000378
        /*0944*/ 	.short	0x0101
        /*0946*/ 	.byte	0x06
	.zero		1


	//   ....[134]....
        /*0948*/ 	.word	0x00002330
        /*094c*/ 	.word	0x000000ff
        /*0950*/ 	.word	0x000001b0
        /*0954*/ 	.short	0x010a
        /*0956*/ 	.byte	0x04
	.zero		1


	//   ....[135]....
        /*0958*/ 	.word	0x000023b0
        /*095c*/ 	.word	0x000000ff
        /*0960*/ 	.word	0x000001b0
        /*0964*/ 	.short	0x010a
        /*0966*/ 	.byte	0x11
	.zero		1


	//   ....[136]....
        /*0968*/ 	.word	0x00002550
        /*096c*/ 	.word	0x000000ff
        /*0970*/ 	.word	0x000001b0
        /*0974*/ 	.short	0x010a
        /*0976*/ 	.byte	0x07
	.zero		1


	//   ....[137]....
        /*0978*/ 	.word	0x00002690
        /*097c*/ 	.word	0x00000003
        /*0980*/ 	.word	0x00000380
        /*0984*/ 	.short	0x010a
        /*0986*/ 	.byte	0xff
	.zero		1


	//   ....[138]....
        /*0988*/ 	.word	0x000027e0
        /*098c*/ 	.word	0x00000000
        /*0990*/ 	.word	0x00000000
        /*0994*/ 	.short	0x0101
        /*0996*/ 	.byte	0xff
	.zero		1


	//   ....[139]....
        /*0998*/ 	.word	0x00002d80
        /*099c*/ 	.word	0x000000ff
        /*09a0*/ 	.word	0x00000000
        /*09a4*/ 	.short	0x010a
        /*09a6*/ 	.byte	0x04
	.zero		1


	//   ....[140]....
        /*09a8*/ 	.word	0x00002e10
        /*09ac*/ 	.word	0x000000ff
        /*09b0*/ 	.word	0x00000000
        /*09b4*/ 	.short	0x010a
        /*09b6*/ 	.byte	0x05
	.zero		1


	//   ....[141]....
        /*09b8*/ 	.word	0x00002ea0
        /*09bc*/ 	.word	0x000000ff
        /*09c0*/ 	.word	0x00000000
        /*09c4*/ 	.short	0x010a
        /*09c6*/ 	.byte	0x05
	.zero		1


	//   ....[142]....
        /*09c8*/ 	.word	0x00002f30
        /*09cc*/ 	.word	0x000000ff
        /*09d0*/ 	.word	0x00000000
        /*09d4*/ 	.short	0x010a
        /*09d6*/ 	.byte	0x05
	.zero		1


	//   ....[143]....
        /*09d8*/ 	.word	0x00002fc0
        /*09dc*/ 	.word	0x000000ff
        /*09e0*/ 	.word	0x00000000
        /*09e4*/ 	.short	0x010a
        /*09e6*/ 	.byte	0x05
	.zero		1


	//   ....[144]....
        /*09e8*/ 	.word	0x00003050
        /*09ec*/ 	.word	0x000000ff
        /*09f0*/ 	.word	0x00000000
        /*09f4*/ 	.short	0x010a
        /*09f6*/ 	.byte	0x05
	.zero		1


	//   ....[145]....
        /*09f8*/ 	.word	0x000030e0
        /*09fc*/ 	.word	0x000000ff
        /*0a00*/ 	.word	0x00000000
        /*0a04*/ 	.short	0x010a
        /*0a06*/ 	.byte	0x05
	.zero		1


	//   ....[146]....
        /*0a08*/ 	.word	0x00003170
        /*0a0c*/ 	.word	0x000000ff
        /*0a10*/ 	.word	0x00000000
        /*0a14*/ 	.short	0x010a
        /*0a16*/ 	.byte	0x05
	.zero		1


	//   ....[147]....
        /*0a18*/ 	.word	0x00003200
        /*0a1c*/ 	.word	0x000000ff
        /*0a20*/ 	.word	0x00000000
        /*0a24*/ 	.short	0x010a
        /*0a26*/ 	.byte	0x05
	.zero		1


	//   ....[148]....
        /*0a28*/ 	.word	0x00003290
        /*0a2c*/ 	.word	0x000000ff
        /*0a30*/ 	.word	0x00000000
        /*0a34*/ 	.short	0x010a
        /*0a36*/ 	.byte	0x05
	.zero		1


	//   ....[149]....
        /*0a38*/ 	.word	0x00003320
        /*0a3c*/ 	.word	0x000000ff
        /*0a40*/ 	.word	0x00000000
        /*0a44*/ 	.short	0x010a
        /*0a46*/ 	.byte	0x05
	.zero		1


	//   ....[150]....
        /*0a48*/ 	.word	0x000033b0
        /*0a4c*/ 	.word	0x000000ff
        /*0a50*/ 	.word	0x00000000
        /*0a54*/ 	.short	0x010a
        /*0a56*/ 	.byte	0x05
	.zero		1


	//   ....[151]....
        /*0a58*/ 	.word	0x00003440
        /*0a5c*/ 	.word	0x000000ff
        /*0a60*/ 	.word	0x00000000
        /*0a64*/ 	.short	0x010a
        /*0a66*/ 	.byte	0x05
	.zero		1


	//   ....[152]....
        /*0a68*/ 	.word	0x000034d0
        /*0a6c*/ 	.word	0x000000ff
        /*0a70*/ 	.word	0x00000000
        /*0a74*/ 	.short	0x010a
        /*0a76*/ 	.byte	0x05
	.zero		1


	//   ....[153]....
        /*0a78*/ 	.word	0x00003560
        /*0a7c*/ 	.word	0x000000ff
        /*0a80*/ 	.word	0x00000000
        /*0a84*/ 	.short	0x010a
        /*0a86*/ 	.byte	0x05
	.zero		1


	//   ....[154]....
        /*0a88*/ 	.word	0x000035f0
        /*0a8c*/ 	.word	0x000000ff
        /*0a90*/ 	.word	0x00000000
        /*0a94*/ 	.short	0x010a
        /*0a96*/ 	.byte	0x05
	.zero		1


	//   ....[155]....
        /*0a98*/ 	.word	0x00003680
        /*0a9c*/ 	.word	0x000000ff
        /*0aa0*/ 	.word	0x00000000
        /*0aa4*/ 	.short	0x010a
        /*0aa6*/ 	.byte	0x05
	.zero		1


	//   ....[156]....
        /*0aa8*/ 	.word	0x00003710
        /*0aac*/ 	.word	0x000000ff
        /*0ab0*/ 	.word	0x00000000
        /*0ab4*/ 	.short	0x010a
        /*0ab6*/ 	.byte	0x05
	.zero		1


	//   ....[157]....
        /*0ab8*/ 	.word	0x000037a0
        /*0abc*/ 	.word	0x000000ff
        /*0ac0*/ 	.word	0x00000000
        /*0ac4*/ 	.short	0x010a
        /*0ac6*/ 	.byte	0x05
	.zero		1


	//   ....[158]....
        /*0ac8*/ 	.word	0x00003830
        /*0acc*/ 	.word	0x000000ff
        /*0ad0*/ 	.word	0x00000000
        /*0ad4*/ 	.short	0x010a
        /*0ad6*/ 	.byte	0x05
	.zero		1


	//   ....[159]....
        /*0ad8*/ 	.word	0x000038c0
        /*0adc*/ 	.word	0x000000ff
        /*0ae0*/ 	.word	0x00000000
        /*0ae4*/ 	.short	0x010a
        /*0ae6*/ 	.byte	0x05
	.zero		1


	//   ....[160]....
        /*0ae8*/ 	.word	0x00003950
        /*0aec*/ 	.word	0x000000ff
        /*0af0*/ 	.word	0x00000000
        /*0af4*/ 	.short	0x010a
        /*0af6*/ 	.byte	0x05
	.zero		1


	//   ....[161]....
        /*0af8*/ 	.word	0x000039e0
        /*0afc*/ 	.word	0x000000ff
        /*0b00*/ 	.word	0x00000000
        /*0b04*/ 	.short	0x010a
        /*0b06*/ 	.byte	0x05
	.zero		1


	//   ....[162]....
        /*0b08*/ 	.word	0x00003a70
        /*0b0c*/ 	.word	0x000000ff
        /*0b10*/ 	.word	0x00000000
        /*0b14*/ 	.short	0x010a
        /*0b16*/ 	.byte	0x05
	.zero		1


	//   ....[163]....
        /*0b18*/ 	.word	0x00003b00
        /*0b1c*/ 	.word	0x000000ff
        /*0b20*/ 	.word	0x00000000
        /*0b24*/ 	.short	0x010a
        /*0b26*/ 	.byte	0x05
	.zero		1


	//   ....[164]....
        /*0b28*/ 	.word	0x00003b90
        /*0b2c*/ 	.word	0x000000ff
        /*0b30*/ 	.word	0x00000000
        /*0b34*/ 	.short	0x010a
        /*0b36*/ 	.byte	0x05
	.zero		1


	//   ....[165]....
        /*0b38*/ 	.word	0x00003c20
        /*0b3c*/ 	.word	0x000000ff
        /*0b40*/ 	.word	0x00000000
        /*0b44*/ 	.short	0x010a
        /*0b46*/ 	.byte	0x05
	.zero		1


	//   ....[166]....
        /*0b48*/ 	.word	0x00003cb0
        /*0b4c*/ 	.word	0x000000ff
        /*0b50*/ 	.word	0x00000000
        /*0b54*/ 	.short	0x010a
        /*0b56*/ 	.byte	0x05
	.zero		1


	//   ....[167]....
        /*0b58*/ 	.word	0x00003d40
        /*0b5c*/ 	.word	0x000000ff
        /*0b60*/ 	.word	0x00000000
        /*0b64*/ 	.short	0x010a
        /*0b66*/ 	.byte	0x05
	.zero		1


	//   ....[168]....
        /*0b68*/ 	.word	0x00003dd0
        /*0b6c*/ 	.word	0x000000ff
        /*0b70*/ 	.word	0x00000000
        /*0b74*/ 	.short	0x010a
        /*0b76*/ 	.byte	0x05
	.zero		1


	//   ....[169]....
        /*0b78*/ 	.word	0x00003e60
        /*0b7c*/ 	.word	0x000000ff
        /*0b80*/ 	.word	0x00000000
        /*0b84*/ 	.short	0x010a
        /*0b86*/ 	.byte	0x05
	.zero		1


	//   ....[170]....
        /*0b88*/ 	.word	0x00003ef0
        /*0b8c*/ 	.word	0x000000ff
        /*0b90*/ 	.word	0x00000000
        /*0b94*/ 	.short	0x010a
        /*0b96*/ 	.byte	0x05
	.zero		1


	//   ....[171]....
        /*0b98*/ 	.word	0x00003f80
        /*0b9c*/ 	.word	0x000000ff
        /*0ba0*/ 	.word	0x00000000
        /*0ba4*/ 	.short	0x010a
        /*0ba6*/ 	.byte	0x05
	.zero		1


	//   ....[172]....
        /*0ba8*/ 	.word	0x00004010
        /*0bac*/ 	.word	0x000000ff
        /*0bb0*/ 	.word	0x00000000
        /*0bb4*/ 	.short	0x010a
        /*0bb6*/ 	.byte	0x05
	.zero		1


	//   ....[173]....
        /*0bb8*/ 	.word	0x000040a0
        /*0bbc*/ 	.word	0x000000ff
        /*0bc0*/ 	.word	0x00000000
        /*0bc4*/ 	.short	0x010a
        /*0bc6*/ 	.byte	0x05
	.zero		1


	//   ....[174]....
        /*0bc8*/ 	.word	0x00004130
        /*0bcc*/ 	.word	0x000000ff
        /*0bd0*/ 	.word	0x00000000
        /*0bd4*/ 	.short	0x010a
        /*0bd6*/ 	.byte	0x05
	.zero		1


	//   ....[175]....
        /*0bd8*/ 	.word	0x000041c0
        /*0bdc*/ 	.word	0x000000ff
        /*0be0*/ 	.word	0x00000000
        /*0be4*/ 	.short	0x010a
        /*0be6*/ 	.byte	0x05
	.zero		1


	//   ....[176]....
        /*0be8*/ 	.word	0x00004250
        /*0bec*/ 	.word	0x000000ff
        /*0bf0*/ 	.word	0x00000000
        /*0bf4*/ 	.short	0x010a
        /*0bf6*/ 	.byte	0x05
	.zero		1


	//   ....[177]....
        /*0bf8*/ 	.word	0x000042e0
        /*0bfc*/ 	.word	0x000000ff
        /*0c00*/ 	.word	0x00000000
        /*0c04*/ 	.short	0x010a
        /*0c06*/ 	.byte	0x05
	.zero		1


	//   ....[178]....
        /*0c08*/ 	.word	0x00004370
        /*0c0c*/ 	.word	0x000000ff
        /*0c10*/ 	.word	0x00000000
        /*0c14*/ 	.short	0x010a
        /*0c16*/ 	.byte	0x05
	.zero		1


	//   ....[179]....
        /*0c18*/ 	.word	0x00004400
        /*0c1c*/ 	.word	0x000000ff
        /*0c20*/ 	.word	0x00000000
        /*0c24*/ 	.short	0x010a
        /*0c26*/ 	.byte	0x05
	.zero		1


	//   ....[180]....
        /*0c28*/ 	.word	0x00004490
        /*0c2c*/ 	.word	0x000000ff
        /*0c30*/ 	.word	0x00000000
        /*0c34*/ 	.short	0x010a
        /*0c36*/ 	.byte	0x05
	.zero		1


	//   ....[181]....
        /*0c38*/ 	.word	0x00004520
        /*0c3c*/ 	.word	0x000000ff
        /*0c40*/ 	.word	0x00000000
        /*0c44*/ 	.short	0x010a
        /*0c46*/ 	.byte	0x05
	.zero		1


	//   ....[182]....
        /*0c48*/ 	.word	0x000045b0
        /*0c4c*/ 	.word	0x000000ff
        /*0c50*/ 	.word	0x00000000
        /*0c54*/ 	.short	0x010a
        /*0c56*/ 	.byte	0x05
	.zero		1


	//   ....[183]....
        /*0c58*/ 	.word	0x00004640
        /*0c5c*/ 	.word	0x000000ff
        /*0c60*/ 	.word	0x00000000
        /*0c64*/ 	.short	0x010a
        /*0c66*/ 	.byte	0x05
	.zero		1


	//   ....[184]....
        /*0c68*/ 	.word	0x000046d0
        /*0c6c*/ 	.word	0x000000ff
        /*0c70*/ 	.word	0x00000000
        /*0c74*/ 	.short	0x010a
        /*0c76*/ 	.byte	0x05
	.zero		1


	//   ....[185]....
        /*0c78*/ 	.word	0x00004760
        /*0c7c*/ 	.word	0x000000ff
        /*0c80*/ 	.word	0x00000000
        /*0c84*/ 	.short	0x010a
        /*0c86*/ 	.byte	0x05
	.zero		1


	//   ....[186]....
        /*0c88*/ 	.word	0x000047f0
        /*0c8c*/ 	.word	0x000000ff
        /*0c90*/ 	.word	0x00000000
        /*0c94*/ 	.short	0x010a
        /*0c96*/ 	.byte	0x05
	.zero		1


	//   ....[187]....
        /*0c98*/ 	.word	0x00004880
        /*0c9c*/ 	.word	0x000000ff
        /*0ca0*/ 	.word	0x00000000
        /*0ca4*/ 	.short	0x010a
        /*0ca6*/ 	.byte	0x05
	.zero		1


	//   ....[188]....
        /*0ca8*/ 	.word	0x00004910
        /*0cac*/ 	.word	0x000000ff
        /*0cb0*/ 	.word	0x00000000
        /*0cb4*/ 	.short	0x010a
        /*0cb6*/ 	.byte	0x05
	.zero		1


	//   ....[189]....
        /*0cb8*/ 	.word	0x000049a0
        /*0cbc*/ 	.word	0x000000ff
        /*0cc0*/ 	.word	0x00000000
        /*0cc4*/ 	.short	0x010a
        /*0cc6*/ 	.byte	0x05
	.zero		1


	//   ....[190]....
        /*0cc8*/ 	.word	0x00004a30
        /*0ccc*/ 	.word	0x000000ff
        /*0cd0*/ 	.word	0x00000000
        /*0cd4*/ 	.short	0x010a
        /*0cd6*/ 	.byte	0x05
	.zero		1


	//   ....[191]....
        /*0cd8*/ 	.word	0x00004ac0
        /*0cdc*/ 	.word	0x000000ff
        /*0ce0*/ 	.word	0x00000000
        /*0ce4*/ 	.short	0x010a
        /*0ce6*/ 	.byte	0x05
	.zero		1


	//   ....[192]....
        /*0ce8*/ 	.word	0x00004b60
        /*0cec*/ 	.word	0x00000000
        /*0cf0*/ 	.word	0x00000000
        /*0cf4*/ 	.short	0x010a
        /*0cf6*/ 	.byte	0xff
	.zero		1


	//   ....[193]....
        /*0cf8*/ 	.word	0x00004c80
        /*0cfc*/ 	.word	0x00000002
        /*0d00*/ 	.word	0x000003e0
        /*0d04*/ 	.short	0x010a
        /*0d06*/ 	.byte	0xff
	.zero		1


	//   ....[194]....
        /*0d08*/ 	.word	0x00004cf0
        /*0d0c*/ 	.word	0x00000002
        /*0d10*/ 	.word	0x00000000
        /*0d14*/ 	.short	0x0101
        /*0d16*/ 	.byte	0xff
	.zero		1


	//   ....[195]....
        /*0d18*/ 	.word	0x00004d10
        /*0d1c*/ 	.word	0x000000ff
        /*0d20*/ 	.word	0x00000390
        /*0d24*/ 	.short	0x010a
        /*0d26*/ 	.byte	0x04
	.zero		1


	//   ....[196]....
        /*0d28*/ 	.word	0x00004e30
        /*0d2c*/ 	.word	0x00000002
        /*0d30*/ 	.word	0x00000380
        /*0d34*/ 	.short	0x010a
        /*0d36*/ 	.byte	0xff
	.zero		1


	//   ....[197]....
        /*0d38*/ 	.word	0x00004f30
        /*0d3c*/ 	.word	0x00000002
        /*0d40*/ 	.word	0x00000000
        /*0d44*/ 	.short	0x0101
        /*0d46*/ 	.byte	0xff
	.zero		1


	//   ....[198]....
        /*0d48*/ 	.word	0x00004fc0
        /*0d4c*/ 	.word	0x000000ff
        /*0d50*/ 	.word	0x00000390
        /*0d54*/ 	.short	0x0106
        /*0d56*/ 	.byte	0x04
	.zero		1


	//   ....[199]....
        /*0d58*/ 	.word	0x00004fe0
        /*0d5c*/ 	.word	0x000000ff
        /*0d60*/ 	.word	0x00000390
        /*0d64*/ 	.short	0x010a
        /*0d66*/ 	.byte	0x04
	.zero		1


	//   ....[200]....
        /*0d68*/ 	.word	0x00005070
        /*0d6c*/ 	.word	0x000000ff
        /*0d70*/ 	.word	0x00000390
        /*0d74*/ 	.short	0x0106
        /*0d76*/ 	.byte	0x07
	.zero		1


	//   ....[201]....
        /*0d78*/ 	.word	0x000050b0
        /*0d7c*/ 	.word	0x00000000
        /*0d80*/ 	.word	0x00000390
        /*0d84*/ 	.short	0x010a
        /*0d86*/ 	.byte	0xff
	.zero		1


	//   ....[202]....
        /*0d88*/ 	.word	0x000055a0
        /*0d8c*/ 	.word	0x00000000
        /*0d90*/ 	.word	0x00000380
        /*0d94*/ 	.short	0x010a
        /*0d96*/ 	.byte	0xff
	.zero		1


	//   ....[203]....
        /*0d98*/ 	.word	0x000056a0
        /*0d9c*/ 	.word	0x00000003
        /*0da0*/ 	.word	0x00000000
        /*0da4*/ 	.short	0x0101
        /*0da6*/ 	.byte	0xff
	.zero		1


	//   ....[204]....
        /*0da8*/ 	.word	0x000056b0
        /*0dac*/ 	.word	0x000000ff
        /*0db0*/ 	.word	0x00000000
        /*0db4*/ 	.short	0x010a
        /*0db6*/ 	.byte	0x04
	.zero		1


	//   ....[205]....
        /*0db8*/ 	.word	0x000056d0
        /*0dbc*/ 	.word	0x000000ff
        /*0dc0*/ 	.word	0x000003c0
        /*0dc4*/ 	.short	0x010a
        /*0dc6*/ 	.byte	0x13
	.zero		1


	//   ....[206]....
        /*0dc8*/ 	.word	0x00005810
        /*0dcc*/ 	.word	0x000000ff
        /*0dd0*/ 	.word	0x00000000
        /*0dd4*/ 	.short	0x010a
        /*0dd6*/ 	.byte	0x06
	.zero		1


	//   ....[207]....
        /*0dd8*/ 	.word	0x00005910
        /*0ddc*/ 	.word	0x000000ff
        /*0de0*/ 	.word	0x00000000
        /*0de4*/ 	.short	0x010a
        /*0de6*/ 	.byte	0x04
	.zero		1


	//   ....[208]....
        /*0de8*/ 	.word	0x00005af0
        /*0dec*/ 	.word	0x000000ff
        /*0df0*/ 	.word	0x00000000
        /*0df4*/ 	.short	0x010a
        /*0df6*/ 	.byte	0x04
	.zero		1


	//   ....[209]....
        /*0df8*/ 	.word	0x00005b80
        /*0dfc*/ 	.word	0x000000ff
        /*0e00*/ 	.word	0x00000000
        /*0e04*/ 	.short	0x010a
        /*0e06*/ 	.byte	0x05
	.zero		1


	//   ....[210]....
        /*0e08*/ 	.word	0x00005c10
        /*0e0c*/ 	.word	0x000000ff
        /*0e10*/ 	.word	0x00000000
        /*0e14*/ 	.short	0x010a
        /*0e16*/ 	.byte	0x05
	.zero		1


	//   ....[211]....
        /*0e18*/ 	.word	0x00005ca0
        /*0e1c*/ 	.word	0x000000ff
        /*0e20*/ 	.word	0x00000000
        /*0e24*/ 	.short	0x010a
        /*0e26*/ 	.byte	0x04
	.zero		1


	//   ....[212]....
        /*0e28*/ 	.word	0x00006140
        /*0e2c*/ 	.word	0x0000000c
        /*0e30*/ 	.word	0x00000380
        /*0e34*/ 	.short	0x010a
        /*0e36*/ 	.byte	0xff
	.zero		1


	//   ....[213]....
        /*0e38*/ 	.word	0x000062b0
        /*0e3c*/ 	.word	0x00000000
        /*0e40*/ 	.word	0x00000000
        /*0e44*/ 	.short	0x0101
        /*0e46*/ 	.byte	0xff
	.zero		1


	//   ....[214]....
        /*0e48*/ 	.word	0x00006720
        /*0e4c*/ 	.word	0x000000ff
        /*0e50*/ 	.word	0x00000378
        /*0e54*/ 	.short	0x010a
        /*0e56*/ 	.byte	0x11
	.zero		1


	//   ....[215]....
        /*0e58*/ 	.word	0x000068a0
        /*0e5c*/ 	.word	0x000000ff
        /*0e60*/ 	.word	0x00000368
        /*0e64*/ 	.short	0x010a
        /*0e66*/ 	.byte	0x11
	.zero		1


	//   ....[216]....
        /*0e68*/ 	.word	0x00006ab0
        /*0e6c*/ 	.word	0x000000ff
        /*0e70*/ 	.word	0x00000360
        /*0e74*/ 	.short	0x010b
        /*0e76*/ 	.byte	0x11
	.zero		1


	//   ....[217]....
        /*0e78*/ 	.word	0x00006ac0
        /*0e7c*/ 	.word	0x000000ff
        /*0e80*/ 	.word	0x00000000
        /*0e84*/ 	.short	0x0101
        /*0e86*/ 	.byte	0x30
	.zero		1


	//   ....[218]....
        /*0e88*/ 	.word	0x00006b00
        /*0e8c*/ 	.word	0x00000000
        /*0e90*/ 	.word	0x00000368
        /*0e94*/ 	.short	0x010a
        /*0e96*/ 	.byte	0xff
	.zero		1


	//   ....[219]....
        /*0e98*/ 	.word	0x00006e40
        /*0e9c*/ 	.word	0x00000003
        /*0ea0*/ 	.word	0x00000380
        /*0ea4*/ 	.short	0x010a
        /*0ea6*/ 	.byte	0xff
	.zero		1


	//   ....[220]....
        /*0ea8*/ 	.word	0x00006fc0
        /*0eac*/ 	.word	0x00000000
        /*0eb0*/ 	.word	0x00000000
        /*0eb4*/ 	.short	0x0101
        /*0eb6*/ 	.byte	0xff
	.zero		1


	//   ....[221]....
        /*0eb8*/ 	.word	0x00007a20
        /*0ebc*/ 	.word	0x000000ff
        /*0ec0*/ 	.word	0x00000360
        /*0ec4*/ 	.short	0x010a
        /*0ec6*/ 	.byte	0x2c
	.zero		1


	//   ....[222]....
        /*0ec8*/ 	.word	0x00007a30
        /*0ecc*/ 	.word	0x00000016
        /*0ed0*/ 	.word	0x000003a0
        /*0ed4*/ 	.short	0x010a
        /*0ed6*/ 	.byte	0xff
	.zero		1


	//   ....[223]....
        /*0ed8*/ 	.word	0x00007be0
        /*0edc*/ 	.word	0x000000ff
        /*0ee0*/ 	.word	0x00000360
        /*0ee4*/ 	.short	0x010a
        /*0ee6*/ 	.byte	0x2c
	.zero		1


	//   ....[224]....
        /*0ee8*/ 	.word	0x00007cc0
        /*0eec*/ 	.word	0x000000ff
        /*0ef0*/ 	.word	0x00000000
        /*0ef4*/ 	.short	0x0101
        /*0ef6*/ 	.byte	0x04
	.zero		1


	//   ....[225]....
        /*0ef8*/ 	.word	0x00007d20
        /*0efc*/ 	.word	0x00000016
        /*0f00*/ 	.word	0x000003a0
        /*0f04*/ 	.short	0x010a
        /*0f06*/ 	.byte	0xff
	.zero		1


	//   ....[226]....
        /*0f08*/ 	.word	0x00008090
        /*0f0c*/ 	.word	0x000000ff
        /*0f10*/ 	.word	0x00000000
        /*0f14*/ 	.short	0x0101
        /*0f16*/ 	.byte	0x04
	.zero		1


	//   ....[227]....
        /*0f18*/ 	.word	0x00008970
        /*0f1c*/ 	.word	0x00000000
        /*0f20*/ 	.word	0x000003f0
        /*0f24*/ 	.short	0x010a
        /*0f26*/ 	.byte	0xff
	.zero		1


	//   ....[228]....
        /*0f28*/ 	.word	0x000089d0
        /*0f2c*/ 	.word	0x00000000
        /*0f30*/ 	.word	0x000001b0
        /*0f34*/ 	.short	0x010a
        /*0f36*/ 	.byte	0xff
	.zero		1


	//   ....[229]....
        /*0f38*/ 	.word	0x00008a30
        /*0f3c*/ 	.word	0x00000000
        /*0f40*/ 	.word	0x000001b0
        /*0f44*/ 	.short	0x010a
        /*0f46*/ 	.byte	0xff
	.zero		1


	//   ....[230]....
        /*0f48*/ 	.word	0x00008a80
        /*0f4c*/ 	.word	0x00000003
        /*0f50*/ 	.word	0x00000380
        /*0f54*/ 	.short	0x010a
        /*0f56*/ 	.byte	0xff
	.zero		1


	//   ....[231]....
        /*0f58*/ 	.word	0x00008ae0
        /*0f5c*/ 	.word	0x00000000
        /*0f60*/ 	.word	0x00000000
        /*0f64*/ 	.short	0x010a
        /*0f66*/ 	.byte	0xff
	.zero		1


	//   ....[232]....
        /*0f68*/ 	.word	0x00008b40
        /*0f6c*/ 	.word	0x00000000
        /*0f70*/ 	.word	0x00000000
        /*0f74*/ 	.short	0x010a
        /*0f76*/ 	.byte	0xff
	.zero		1


	//   ....[233]....
        /*0f78*/ 	.word	0x00008ba0
        /*0f7c*/ 	.word	0x00000000
        /*0f80*/ 	.word	0x00000000
        /*0f84*/ 	.short	0x010a
        /*0f86*/ 	.byte	0xff
	.zero		1


	//   ....[234]....
        /*0f88*/ 	.word	0x00008c00
        /*0f8c*/ 	.word	0x00000000
        /*0f90*/ 	.word	0x00000000
        /*0f94*/ 	.short	0x010a
        /*0f96*/ 	.byte	0xff
	.zero		1


	//   ....[235]....
        /*0f98*/ 	.word	0x00008c60
        /*0f9c*/ 	.word	0x00000000
        /*0fa0*/ 	.word	0x00000000
        /*0fa4*/ 	.short	0x010a
        /*0fa6*/ 	.byte	0xff
	.zero		1


	//   ....[236]....
        /*0fa8*/ 	.word	0x00008cc0
        /*0fac*/ 	.word	0x00000000
        /*0fb0*/ 	.word	0x00000000
        /*0fb4*/ 	.short	0x010a
        /*0fb6*/ 	.byte	0xff
	.zero		1


	//   ....[237]....
        /*0fb8*/ 	.word	0x00008d20
        /*0fbc*/ 	.word	0x00000000
        /*0fc0*/ 	.word	0x00000000
        /*0fc4*/ 	.short	0x010a
        /*0fc6*/ 	.byte	0xff
	.zero		1


	//   ....[238]....
        /*0fc8*/ 	.word	0x00008d80
        /*0fcc*/ 	.word	0x00000000
        /*0fd0*/ 	.word	0x00000000
        /*0fd4*/ 	.short	0x010a
        /*0fd6*/ 	.byte	0xff
	.zero		1


	//   ....[239]....
        /*0fd8*/ 	.word	0x00008de0
        /*0fdc*/ 	.word	0x00000000
        /*0fe0*/ 	.word	0x00000000
        /*0fe4*/ 	.short	0x010a
        /*0fe6*/ 	.byte	0xff
	.zero		1


	//   ....[240]....
        /*0fe8*/ 	.word	0x00008e40
        /*0fec*/ 	.word	0x00000000
        /*0ff0*/ 	.word	0x00000000
        /*0ff4*/ 	.short	0x010a
        /*0ff6*/ 	.byte	0xff
	.zero		1


	//   ....[241]....
        /*0ff8*/ 	.word	0x00008ea0
        /*0ffc*/ 	.word	0x00000000
        /*1000*/ 	.word	0x00000000
        /*1004*/ 	.short	0x010a
        /*1006*/ 	.byte	0xff
	.zero		1


	//   ....[242]....
        /*1008*/ 	.word	0x00008f00
        /*100c*/ 	.word	0x00000000
        /*1010*/ 	.word	0x00000000
        /*1014*/ 	.short	0x010a
        /*1016*/ 	.byte	0xff
	.zero		1


	//   ....[243]....
        /*1018*/ 	.word	0x00008f60
        /*101c*/ 	.word	0x00000000
        /*1020*/ 	.word	0x00000000
        /*1024*/ 	.short	0x010a
        /*1026*/ 	.byte	0xff
	.zero		1


	//   ....[244]....
        /*1028*/ 	.word	0x00008fc0
        /*102c*/ 	.word	0x00000000
        /*1030*/ 	.word	0x00000000
        /*1034*/ 	.short	0x010a
        /*1036*/ 	.byte	0xff
	.zero		1


	//   ....[245]....
        /*1038*/ 	.word	0x00009020
        /*103c*/ 	.word	0x00000000
        /*1040*/ 	.word	0x00000000
        /*1044*/ 	.short	0x010a
        /*1046*/ 	.byte	0xff
	.zero		1


	//   ....[246]....
        /*1048*/ 	.word	0x00009080
        /*104c*/ 	.word	0x00000000
        /*1050*/ 	.word	0x00000000
        /*1054*/ 	.short	0x010a
        /*1056*/ 	.byte	0xff
	.zero		1


	//   ....[247]....
        /*1058*/ 	.word	0x000090e0
        /*105c*/ 	.word	0x00000000
        /*1060*/ 	.word	0x00000000
        /*1064*/ 	.short	0x010a
        /*1066*/ 	.byte	0xff
	.zero		1


	//   ....[248]....
        /*1068*/ 	.word	0x00009140
        /*106c*/ 	.word	0x00000000
        /*1070*/ 	.word	0x00000000
        /*1074*/ 	.short	0x010a
        /*1076*/ 	.byte	0xff
	.zero		1


	//   ....[249]....
        /*1078*/ 	.word	0x000091a0
        /*107c*/ 	.word	0x00000000
        /*1080*/ 	.word	0x00000000
        /*1084*/ 	.short	0x010a
        /*1086*/ 	.byte	0xff
	.zero		1


	//   ....[250]....
        /*1088*/ 	.word	0x00009200
        /*108c*/ 	.word	0x00000000
        /*1090*/ 	.word	0x00000000
        /*1094*/ 	.short	0x010a
        /*1096*/ 	.byte	0xff
	.zero		1


	//   ....[251]....
        /*1098*/ 	.word	0x00009260
        /*109c*/ 	.word	0x00000000
        /*10a0*/ 	.word	0x00000000
        /*10a4*/ 	.short	0x010a
        /*10a6*/ 	.byte	0xff
	.zero		1


	//   ....[252]....
        /*10a8*/ 	.word	0x000092c0
        /*10ac*/ 	.word	0x00000000
        /*10b0*/ 	.word	0x00000000
        /*10b4*/ 	.short	0x010a
        /*10b6*/ 	.byte	0xff
	.zero		1


	//   ....[253]....
        /*10b8*/ 	.word	0x00009320
        /*10bc*/ 	.word	0x00000000
        /*10c0*/ 	.word	0x00000000
        /*10c4*/ 	.short	0x010a
        /*10c6*/ 	.byte	0xff
	.zero		1


	//   ....[254]....
        /*10c8*/ 	.word	0x00009380
        /*10cc*/ 	.word	0x00000000
        /*10d0*/ 	.word	0x00000000
        /*10d4*/ 	.short	0x010a
        /*10d6*/ 	.byte	0xff
	.zero		1


	//   ....[255]....
        /*10d8*/ 	.word	0x000093e0
        /*10dc*/ 	.word	0x00000000
        /*10e0*/ 	.word	0x00000000
        /*10e4*/ 	.short	0x010a
        /*10e6*/ 	.byte	0xff
	.zero		1


	//   ....[0]....
        /*10e8*/ 	.word	0x00009440
        /*10ec*/ 	.word	0x00000000
        /*10f0*/ 	.word	0x00000000
        /*10f4*/ 	.short	0x010a
        /*10f6*/ 	.byte	0xff
	.zero		1


	//   ....[1]....
        /*10f8*/ 	.word	0x000094a0
        /*10fc*/ 	.word	0x00000000
        /*1100*/ 	.word	0x00000000
        /*1104*/ 	.short	0x010a
        /*1106*/ 	.byte	0xff
	.zero		1


	//   ....[2]....
        /*1108*/ 	.word	0x00009500
        /*110c*/ 	.word	0x00000000
        /*1110*/ 	.word	0x00000000
        /*1114*/ 	.short	0x010a
        /*1116*/ 	.byte	0xff
	.zero		1


	//   ....[3]....
        /*1118*/ 	.word	0x00009560
        /*111c*/ 	.word	0x00000000
        /*1120*/ 	.word	0x00000000
        /*1124*/ 	.short	0x010a
        /*1126*/ 	.byte	0xff
	.zero		1


	//   ....[4]....
        /*1128*/ 	.word	0x000095c0
        /*112c*/ 	.word	0x00000000
        /*1130*/ 	.word	0x00000000
        /*1134*/ 	.short	0x010a
        /*1136*/ 	.byte	0xff
	.zero		1


	//   ....[5]....
        /*1138*/ 	.word	0x00009620
        /*113c*/ 	.word	0x00000000
        /*1140*/ 	.word	0x00000000
        /*1144*/ 	.short	0x010a
        /*1146*/ 	.byte	0xff
	.zero		1


	//   ....[6]....
        /*1148*/ 	.word	0x00009680
        /*114c*/ 	.word	0x00000000
        /*1150*/ 	.word	0x00000000
        /*1154*/ 	.short	0x010a
        /*1156*/ 	.byte	0xff
	.zero		1


	//   ....[7]....
        /*1158*/ 	.word	0x000096e0
        /*115c*/ 	.word	0x00000000
        /*1160*/ 	.word	0x00000000
        /*1164*/ 	.short	0x010a
        /*1166*/ 	.byte	0xff
	.zero		1


	//   ....[8]....
        /*1168*/ 	.word	0x00009740
        /*116c*/ 	.word	0x00000000
        /*1170*/ 	.word	0x00000000
        /*1174*/ 	.short	0x010a
        /*1176*/ 	.byte	0xff
	.zero		1


	//   ....[9]....
        /*1178*/ 	.word	0x000097a0
        /*117c*/ 	.word	0x00000000
        /*1180*/ 	.word	0x00000000
        /*1184*/ 	.short	0x010a
        /*1186*/ 	.byte	0xff
	.zero		1


	//   ....[10]....
        /*1188*/ 	.word	0x00009800
        /*118c*/ 	.word	0x00000000
        /*1190*/ 	.word	0x00000000
        /*1194*/ 	.short	0x010a
        /*1196*/ 	.byte	0xff
	.zero		1


	//   ....[11]....
        /*1198*/ 	.word	0x00009860
        /*119c*/ 	.word	0x00000000
        /*11a0*/ 	.word	0x00000000
        /*11a4*/ 	.short	0x010a
        /*11a6*/ 	.byte	0xff
	.zero		1


	//   ....[12]....
        /*11a8*/ 	.word	0x000098c0
        /*11ac*/ 	.word	0x00000000
        /*11b0*/ 	.word	0x00000000
        /*11b4*/ 	.short	0x010a
        /*11b6*/ 	.byte	0xff
	.zero		1


	//   ....[13]....
        /*11b8*/ 	.word	0x00009920
        /*11bc*/ 	.word	0x00000000
        /*11c0*/ 	.word	0x00000000
        /*11c4*/ 	.short	0x010a
        /*11c6*/ 	.byte	0xff
	.zero		1


	//   ....[14]....
        /*11c8*/ 	.word	0x00009980
        /*11cc*/ 	.word	0x00000000
        /*11d0*/ 	.word	0x00000000
        /*11d4*/ 	.short	0x010a
        /*11d6*/ 	.byte	0xff
	.zero		1


	//   ....[15]....
        /*11d8*/ 	.word	0x000099e0
        /*11dc*/ 	.word	0x00000000
        /*11e0*/ 	.word	0x00000000
        /*11e4*/ 	.short	0x010a
        /*11e6*/ 	.byte	0xff
	.zero		1


	//   ....[16]....
        /*11e8*/ 	.word	0x00009a40
        /*11ec*/ 	.word	0x00000000
        /*11f0*/ 	.word	0x00000000
        /*11f4*/ 	.short	0x010a
        /*11f6*/ 	.byte	0xff
	.zero		1


	//   ....[17]....
        /*11f8*/ 	.word	0x00009aa0
        /*11fc*/ 	.word	0x00000000
        /*1200*/ 	.word	0x00000000
        /*1204*/ 	.short	0x010a
        /*1206*/ 	.byte	0xff
	.zero		1


	//   ....[18]....
        /*1208*/ 	.word	0x00009b00
        /*120c*/ 	.word	0x00000000
        /*1210*/ 	.word	0x00000000
        /*1214*/ 	.short	0x010a
        /*1216*/ 	.byte	0xff
	.zero		1


	//   ....[19]....
        /*1218*/ 	.word	0x00009b60
        /*121c*/ 	.word	0x00000000
        /*1220*/ 	.word	0x00000000
        /*1224*/ 	.short	0x010a
        /*1226*/ 	.byte	0xff
	.zero		1


	//   ....[20]....
        /*1228*/ 	.word	0x00009bc0
        /*122c*/ 	.word	0x00000000
        /*1230*/ 	.word	0x00000000
        /*1234*/ 	.short	0x010a
        /*1236*/ 	.byte	0xff
	.zero		1


	//   ....[21]....
        /*1238*/ 	.word	0x00009c20
        /*123c*/ 	.word	0x00000000
        /*1240*/ 	.word	0x00000000
        /*1244*/ 	.short	0x010a
        /*1246*/ 	.byte	0xff
	.zero		1


	//   ....[22]....
        /*1248*/ 	.word	0x00009c80
        /*124c*/ 	.word	0x00000000
        /*1250*/ 	.word	0x00000000
        /*1254*/ 	.short	0x010a
        /*1256*/ 	.byte	0xff
	.zero		1


	//   ....[23]....
        /*1258*/ 	.word	0x00009ce0
        /*125c*/ 	.word	0x00000000
        /*1260*/ 	.word	0x00000000
        /*1264*/ 	.short	0x010a
        /*1266*/ 	.byte	0xff
	.zero		1


	//   ....[24]....
        /*1268*/ 	.word	0x00009d40
        /*126c*/ 	.word	0x00000000
        /*1270*/ 	.word	0x00000000
        /*1274*/ 	.short	0x010a
        /*1276*/ 	.byte	0xff
	.zero		1


	//   ....[25]....
        /*1278*/ 	.word	0x00009da0
        /*127c*/ 	.word	0x00000000
        /*1280*/ 	.word	0x00000000
        /*1284*/ 	.short	0x010a
        /*1286*/ 	.byte	0xff
	.zero		1


	//   ....[26]....
        /*1288*/ 	.word	0x00009e00
        /*128c*/ 	.word	0x00000000
        /*1290*/ 	.word	0x00000000
        /*1294*/ 	.short	0x010a
        /*1296*/ 	.byte	0xff
	.zero		1


	//   ....[27]....
        /*1298*/ 	.word	0x00009e60
        /*129c*/ 	.word	0x00000000
        /*12a0*/ 	.word	0x00000000
        /*12a4*/ 	.short	0x010a
        /*12a6*/ 	.byte	0xff
	.zero		1


	//   ....[28]....
        /*12a8*/ 	.word	0x00009eb0
        /*12ac*/ 	.word	0x00000002
        /*12b0*/ 	.word	0x000003e0
        /*12b4*/ 	.short	0x010a
        /*12b6*/ 	.byte	0xff
	.zero		1


	//   ....[29]....
        /*12b8*/ 	.word	0x00009f10
        /*12bc*/ 	.word	0x00000002
        /*12c0*/ 	.word	0x00000390
        /*12c4*/ 	.short	0x010a
        /*12c6*/ 	.byte	0xff
	.zero		1


	//   ....[30]....
        /*12c8*/ 	.word	0x00009f60
        /*12cc*/ 	.word	0x00000002
        /*12d0*/ 	.word	0x00000380
        /*12d4*/ 	.short	0x010a
        /*12d6*/ 	.byte	0xff
	.zero		1


	//   ....[31]....
        /*12d8*/ 	.word	0x00009fc0
        /*12dc*/ 	.word	0x00000000
        /*12e0*/ 	.word	0x00000390
        /*12e4*/ 	.short	0x010a
        /*12e6*/ 	.byte	0xff
	.zero		1


	//   ....[32]....
        /*12e8*/ 	.word	0x0000a010
        /*12ec*/ 	.word	0x00000000
        /*12f0*/ 	.word	0x00000380
        /*12f4*/ 	.short	0x010a
        /*12f6*/ 	.byte	0xff
	.zero		1


	//   ....[33]....
        /*12f8*/ 	.word	0x0000a070
        /*12fc*/ 	.word	0x00000002
        /*1300*/ 	.word	0x000003c0
        /*1304*/ 	.short	0x010a
        /*1306*/ 	.byte	0xff
	.zero		1


	//   ....[34]....
        /*1308*/ 	.word	0x0000a0d0
        /*130c*/ 	.word	0x00000000
        /*1310*/ 	.word	0x00000000
        /*1314*/ 	.short	0x010a
        /*1316*/ 	.byte	0xff
	.zero		1


	//   ....[35]....
        /*1318*/ 	.word	0x0000a130
        /*131c*/ 	.word	0x00000000
        /*1320*/ 	.word	0x00000000
        /*1324*/ 	.short	0x010a
        /*1326*/ 	.byte	0xff
	.zero		1


	//   ....[36]....
        /*1328*/ 	.word	0x0000a190
        /*132c*/ 	.word	0x00000000
        /*1330*/ 	.word	0x00000000
        /*1334*/ 	.short	0x010a
        /*1336*/ 	.byte	0xff
	.zero		1


	//   ....[37]....
        /*1338*/ 	.word	0x0000a1f0
        /*133c*/ 	.word	0x00000000
        /*1340*/ 	.word	0x00000000
        /*1344*/ 	.short	0x010a
        /*1346*/ 	.byte	0xff
	.zero		1


	//   ....[38]....
        /*1348*/ 	.word	0x0000a250
        /*134c*/ 	.word	0x00000000
        /*1350*/ 	.word	0x00000000
        /*1354*/ 	.short	0x010a
        /*1356*/ 	.byte	0xff
	.zero		1


	//   ....[39]....
        /*1358*/ 	.word	0x0000a2a0
        /*135c*/ 	.word	0x0000000c
        /*1360*/ 	.word	0x00000380
        /*1364*/ 	.short	0x010a
        /*1366*/ 	.byte	0xff
	.zero		1


	//   ....[40]....
        /*1368*/ 	.word	0x0000a300
        /*136c*/ 	.word	0x00000000
        /*1370*/ 	.word	0x00000378
        /*1374*/ 	.short	0x010a
        /*1376*/ 	.byte	0xff
	.zero		1


	//   ....[41]....
        /*1378*/ 	.word	0x0000a360
        /*137c*/ 	.word	0x00000000
        /*1380*/ 	.word	0x00000368
        /*1384*/ 	.short	0x010a
        /*1386*/ 	.byte	0xff
	.zero		1


	//   ....[42]....
        /*1388*/ 	.word	0x0000a3b0
        /*138c*/ 	.word	0x00000003
        /*1390*/ 	.word	0x00000380
        /*1394*/ 	.short	0x010a
        /*1396*/ 	.byte	0xff
	.zero		1


	//   ....[43]....
        /*1398*/ 	.word	0x0000a410
        /*139c*/ 	.word	0x00000000
        /*13a0*/ 	.word	0x00000360
        /*13a4*/ 	.short	0x010a
        /*13a6*/ 	.byte	0xff
	.zero		1


	//   ....[44]....
        /*13a8*/ 	.word	0x0000a460
        /*13ac*/ 	.word	0x00000016
        /*13b0*/ 	.word	0x000003a0
        /*13b4*/ 	.short	0x010a
        /*13b6*/ 	.byte	0xff
	.zero		1


	//----- nvinfo : EIATTR_NUM_MBARRIERS
	.align		4
.L_47:
        /*13b8*/ 	.byte	0x03, 0x38
        /*13ba*/ 	.short	0x0080


	//----- nvinfo : EIATTR_EXIT_INSTR_OFFSETS
	.align		4
        /*13bc*/ 	.byte	0x04, 0x1c
        /*13be*/ 	.short	(.L_49 - .L_48)


	//   ....[0]....
.L_48:
        /*13c0*/ 	.word	0x00004b90


	//   ....[1]....
        /*13c4*/ 	.word	0x00005080


	//   ....[2]....
        /*13c8*/ 	.word	0x000050e0


	//   ....[3]....
        /*13cc*/ 	.word	0x00005f00


	//   ....[4]....
        /*13d0*/ 	.word	0x00006b30


	//   ....[5]....
        /*13d4*/ 	.word	0x00006b70


	//   ....[6]....
        /*13d8*/ 	.word	0x00008960


	//----- nvinfo : EIATTR_MAX_THREADS
	.align		4
.L_49:
        /*13dc*/ 	.byte	0x04, 0x05
        /*13de*/ 	.short	(.L_51 - .L_50)
.L_50:
        /*13e0*/ 	.word	0x00000100
        /*13e4*/ 	.word	0x00000001
        /*13e8*/ 	.word	0x00000001


	//----- nvinfo : EIATTR_CRS_STACK_SIZE
	.align		4
.L_51:
        /*13ec*/ 	.byte	0x04, 0x1e
        /*13ee*/ 	.short	(.L_53 - .L_52)
.L_52:
        /*13f0*/ 	.word	0x00000000


	//----- nvinfo : EIATTR_CBANK_PARAM_SIZE
	.align		4
.L_53:
        /*13f4*/ 	.byte	0x03, 0x19
        /*13f6*/ 	.short	0x0800


	//----- nvinfo : EIATTR_PARAM_CBANK
	.align		4
        /*13f8*/ 	.byte	0x04, 0x0a
        /*13fa*/ 	.short	(.L_55 - .L_54)
	.align		4
.L_54:
        /*13fc*/ 	.word	index@(.nv.constant0._ZN7cutlass13device_kernelINS_4gemm6kernel13GemmUniversalIN4cute5tupleIJiiiiEEENS1_10collective13CollectiveMmaINS1_35MainloopSm100TmaUmmaWarpSpecializedILi54ELi2ELi4ENS5_IJNS4_1CILi1EEENSA_ILi4EEESB_EEEEENS5_IJNSA_ILi64EEESF_NSA_ILi32EEEEEENS_12float_e4m3_tENS5_IJlSB_lEEESI_SJ_NS4_8TiledMMAINS4_8MMA_AtomIJNS4_10MMA_TraitsINS4_19SM100_MMA_F8F6F4_SSEJSI_SI_fSF_SF_NS4_17integral_constantINS4_4UMMA5MajorELSQ_0EEESR_NSO_INSP_7ScaleInELSS_0EEEST_EEEEEENS4_6LayoutINS5_IJSB_SB_SB_EEENS5_IJNSA_ILi0EEESY_SY_EEEEENS5_IJNS4_10UnderscoreES11_S11_EEEEENS4_23SM90_TMA_LOAD_MULTICASTENS4_14ComposedLayoutINS4_7SwizzleILi1ELi4ELi3EEENS4_18smem_ptr_flag_bitsILi8EEENSW_INS5_IJNSA_ILi8EEESG_EEENS5_IJSG_SB_EEEEEEEvNS4_8identityENS4_13SM90_TMA_LOADES1E_vS1F_EENS_8epilogue10collective18CollectiveEpilogueINS1I_23Sm100TmaWarpSpecializedILi1ELi1ELi32ELb0ELb0EEEJSH_NS5_IJNSW_ISF_SB_EES1N_EEESI_SJ_SI_SJ_NS1I_6fusion15FusionCallbacksIS1M_NS1P_17LinearCombinationISI_fSI_fLNS_15FloatRoundStyleE2EEESH_S1O_JEEENS4_5SM1004TMEM4LOAD26SM100_TMEM_LOAD_16dp32b32xES1G_NS15_INS16_ILi2ELi4ELi3EEES19_NSW_INS5_IJS1A_SF_EEENS5_IJSF_SB_EEEEEEENS4_39AutoVectorizingCopyWithAssumedAlignmentILi128EEENS4_14SM90_TMA_STOREES23_S25_S25_EEEvvEEEEvNT_6ParamsE)
        /*1400*/ 	.short	0x0380
        /*1402*/ 	.short	0x0800


	//----- nvinfo : EIATTR_SW_WAR
	.align		4
.L_55:
        /*1404*/ 	.byte	0x04, 0x36
        /*1406*/ 	.short	(.L_57 - .L_56)
.L_56:
        /*1408*/ 	.word	0x00000008
.L_57:


//--------------------- .nv.callgraph             --------------------------
	.section	.nv.callgraph,"",@"SHT_CUDA_CALLGRAPH"
	.align	4
	.sectionentsize	8
	.align		4
        /*0000*/ 	.word	0x00000000
	.align		4
        /*0004*/ 	.word	0xffffffff
	.align		4
        /*0008*/ 	.word	index@(_ZN7cutlass13device_kernelINS_4gemm6kernel13GemmUniversalIN4cute5tupleIJiiiiEEENS1_10collective13CollectiveMmaINS1_35MainloopSm100TmaUmmaWarpSpecializedILi54ELi2ELi4ENS5_IJNS4_1CILi1EEENSA_ILi4EEESB_EEEEENS5_IJNSA_ILi64EEESF_NSA_ILi32EEEEEENS_12float_e4m3_tENS5_IJlSB_lEEESI_SJ_NS4_8TiledMMAINS4_8MMA_AtomIJNS4_10MMA_TraitsINS4_19SM100_MMA_F8F6F4_SSEJSI_SI_fSF_SF_NS4_17integral_constantINS4_4UMMA5MajorELSQ_0EEESR_NSO_INSP_7ScaleInELSS_0EEEST_EEEEEENS4_6LayoutINS5_IJSB_SB_SB_EEENS5_IJNSA_ILi0EEESY_SY_EEEEENS5_IJNS4_10UnderscoreES11_S11_EEEEENS4_23SM90_TMA_LOAD_MULTICASTENS4_14ComposedLayoutINS4_7SwizzleILi1ELi4ELi3EEENS4_18smem_ptr_flag_bitsILi8EEENSW_INS5_IJNSA_ILi8EEESG_EEENS5_IJSG_SB_EEEEEEEvNS4_8identityENS4_13SM90_TMA_LOADES1E_vS1F_EENS_8epilogue10collective18CollectiveEpilogueINS1I_23Sm100TmaWarpSpecializedILi1ELi1ELi32ELb0ELb0EEEJSH_NS5_IJNSW_ISF_SB_EES1N_EEESI_SJ_SI_SJ_NS1I_6fusion15FusionCallbacksIS1M_NS1P_17LinearCombinationISI_fSI_fLNS_15FloatRoundStyleE2EEESH_S1O_JEEENS4_5SM1004TMEM4LOAD26SM100_TMEM_LOAD_16dp32b32xES1G_NS15_INS16_ILi2ELi4ELi3EEES19_NSW_INS5_IJS1A_SF_EEENS5_IJSF_SB_EEEEEEENS4_39AutoVectorizingCopyWithAssumedAlignmentILi128EEENS4_14SM90_TMA_STOREES23_S25_S25_EEEvvEEEEvNT_6ParamsE)
	.align		4
        /*000c*/ 	.word	index@(__assertfail)
	.align		4
        /*0010*/ 	.word	0x00000000
	.align		4
        /*0014*/ 	.word	0xfffffffe
	.align		4
        /*0018*/ 	.word	0x00000000
	.align		4
        /*001c*/ 	.word	0xfffffffd
	.align		4
        /*0020*/ 	.word	0x00000000
	.align		4
        /*0024*/ 	.word	0xfffffffc


//--------------------- .nv.constant4             --------------------------
	.section	.nv.constant4,"a",@progbits
	.align	8
	.align		8
.nv.constant4:
        /*0000*/ 	.dword	__assertfail
	.align		8
        /*0008*/ 	.dword	__unnamed_1
	.align		8
        /*0010*/ 	.dword	__unnamed_2
	.align		8
        /*0018*/ 	.dword	_ZN40_INTERNAL_ba6bd8e5_4_k_cu_bfa95030_296734cuda3std3__45__cpo5beginE
	.align		8
        /*0020*/ 	.dword	_ZN40_INTERNAL_ba6bd8e5_4_k_cu_bfa95030_296734cuda3std3__45__cpo3endE
	.align		8
        /*0028*/ 	.dword	_ZN40_INTERNAL_ba6bd8e5_4_k_cu_bfa95030_296734cuda3std3__45__cpo6cbeginE
	.align		8
        /*0030*/ 	.dword	_ZN40_INTERNAL_ba6bd8e5_4_k_cu_bfa95030_296734cuda3std3__45__cpo4cendE
	.align		8
        /*0038*/ 	.dword	_ZN40_INTERNAL_ba6bd8e5_4_k_cu_bfa95030_296734cuda3std3__442_GLOBAL__N__ba6bd8e5_4_k_cu_bfa95030_296736ignoreE
	.align		8
        /*0040*/ 	.dword	_ZN40_INTERNAL_ba6bd8e5_4_k_cu_bfa95030_296734cuda3std3__419piecewise_constructE
	.align		8
        /*0048*/ 	.dword	_ZN40_INTERNAL_ba6bd8e5_4_k_cu_bfa95030_296734cuda3std3__48in_placeE
	.align		8
        /*0050*/ 	.dword	_ZN40_INTERNAL_ba6bd8e5_4_k_cu_bfa95030_296734cuda3std6ranges3__45__cpo4swapE
	.align		8
        /*0058*/ 	.dword	_ZN40_INTERNAL_ba6bd8e5_4_k_cu_bfa95030_296734cuda3std6ranges3__45__cpo9iter_moveE
	.align		8
        /*0060*/ 	.dword	_ZN40_INTERNAL_ba6bd8e5_4_k_cu_bfa95030_296734cute7productE
	.align		8
        /*0068*/ 	.dword	_ZN40_INTERNAL_ba6bd8e5_4_k_cu_bfa95030_296734cute1_E
	.align		8
        /*0070*/ 	.dword	$str$25
	.align		8
        /*0078*/ 	.dword	$str$26
	.align		8
        /*0080*/ 	.dword	$str$27
	.align		8
        /*0088*/ 	.dword	$str$28


//--------------------- .text._ZN7cutlass13device_kernelINS_4gemm6kernel13GemmUniversalIN4cute5tupleIJiiiiEEENS1_10collective13CollectiveMmaINS1_35MainloopSm100TmaUmmaWarpSpecializedILi54ELi2ELi4ENS5_IJNS4_1CILi1EEENSA_ILi4EEESB_EEEEENS5_IJNSA_ILi64EEESF_NSA_ILi32EEEEEENS_12float_e4m3_tENS5_IJlSB_lEEESI_SJ_NS4_8TiledMMAINS4_8MMA_AtomIJNS4_10MMA_TraitsINS4_19SM100_MMA_F8F6F4_SSEJSI_SI_fSF_SF_NS4_17integral_constantINS4_4UMMA5MajorELSQ_0EEESR_NSO_INSP_7ScaleInELSS_0EEEST_EEEEEENS4_6LayoutINS5_IJSB_SB_SB_EEENS5_IJNSA_ILi0EEESY_SY_EEEEENS5_IJNS4_10UnderscoreES11_S11_EEEEENS4_23SM90_TMA_LOAD_MULTICASTENS4_14ComposedLayoutINS4_7SwizzleILi1ELi4ELi3EEENS4_18smem_ptr_flag_bitsILi8EEENSW_INS5_IJNSA_ILi8EEESG_EEENS5_IJSG_SB_EEEEEEEvNS4_8identityENS4_13SM90_TMA_LOADES1E_vS1F_EENS_8epilogue10collective18CollectiveEpilogueINS1I_23Sm100TmaWarpSpecializedILi1ELi1ELi32ELb0ELb0EEEJSH_NS5_IJNSW_ISF_SB_EES1N_EEESI_SJ_SI_SJ_NS1I_6fusion15FusionCallbacksIS1M_NS1P_17LinearCombinationISI_fSI_fLNS_15FloatRoundStyleE2EEESH_S1O_JEEENS4_5SM1004TMEM4LOAD26SM100_TMEM_LOAD_16dp32b32xES1G_NS15_INS16_ILi2ELi4ELi3EEES19_NSW_INS5_IJS1A_SF_EEENS5_IJSF_SB_EEEEEEENS4_39AutoVectorizingCopyWithAssumedAlignmentILi128EEENS4_14SM90_TMA_STOREES23_S25_S25_EEEvvEEEEvNT_6ParamsE --------------------------
	.section	.text._ZN7cutlass13device_kernelINS_4gemm6kernel13GemmUniversalIN4cute5tupleIJiiiiEEENS1_10collective13CollectiveMmaINS1_35MainloopSm100TmaUmmaWarpSpecializedILi54ELi2ELi4ENS5_IJNS4_1CILi1EEENSA_ILi4EEESB_EEEEENS5_IJNSA_ILi64EEESF_NSA_ILi32EEEEEENS_12float_e4m3_tENS5_IJlSB_lEEESI_SJ_NS4_8TiledMMAINS4_8MMA_AtomIJNS4_10MMA_TraitsINS4_19SM100_MMA_F8F6F4_SSEJSI_SI_fSF_SF_NS4_17integral_constantINS4_4UMMA5MajorELSQ_0EEESR_NSO_INSP_7ScaleInELSS_0EEEST_EEEEEENS4_6LayoutINS5_IJSB_SB_SB_EEENS5_IJNSA_ILi0EEESY_SY_EEEEENS5_IJNS4_10UnderscoreES11_S11_EEEEENS4_23SM90_TMA_LOAD_MULTICASTENS4_14ComposedLayoutINS4_7SwizzleILi1ELi4ELi3EEENS4_18smem_ptr_flag_bitsILi8EEENSW_INS5_IJNSA_ILi8EEESG_EEENS5_IJSG_SB_EEEEEEEvNS4_8identityENS4_13SM90_TMA_LOADES1E_vS1F_EENS_8epilogue10collective18CollectiveEpilogueINS1I_23Sm100TmaWarpSpecializedILi1ELi1ELi32ELb0ELb0EEEJSH_NS5_IJNSW_ISF_SB_EES1N_EEESI_SJ_SI_SJ_NS1I_6fusion15FusionCallbacksIS1M_NS1P_17LinearCombinationISI_fSI_fLNS_15FloatRoundStyleE2EEESH_S1O_JEEENS4_5SM1004TMEM4LOAD26SM100_TMEM_LOAD_16dp32b32xES1G_NS15_INS16_ILi2ELi4ELi3EEES19_NSW_INS5_IJS1A_SF_EEENS5_IJSF_SB_EEEEEEENS4_39AutoVectorizingCopyWithAssumedAlignmentILi128EEENS4_14SM90_TMA_STOREES23_S25_S25_EEEvvEEEEvNT_6ParamsE,"ax",@progbits
	.align	128
.text._ZN7cutlass13device_kernelINS_4gemm6kernel13GemmUniversalIN4cute5tupleIJiiiiEEENS1_10collective13CollectiveMmaINS1_35MainloopSm100TmaUmmaWarpSpecializedILi54ELi2ELi4ENS5_IJNS4_1CILi1EEENSA_ILi4EEESB_EEEEENS5_IJNSA_ILi64EEESF_NSA_ILi32EEEEEENS_12float_e4m3_tENS5_IJlSB_lEEESI_SJ_NS4_8TiledMMAINS4_8MMA_AtomIJNS4_10MMA_TraitsINS4_19SM100_MMA_F8F6F4_SSEJSI_SI_fSF_SF_NS4_17integral_constantINS4_4UMMA5MajorELSQ_0EEESR_NSO_INSP_7ScaleInELSS_0EEEST_EEEEEENS4_6LayoutINS5_IJSB_SB_SB_EEENS5_IJNSA_ILi0EEESY_SY_EEEEENS5_IJNS4_10UnderscoreES11_S11_EEEEENS4_23SM90_TMA_LOAD_MULTICASTENS4_14ComposedLayoutINS4_7SwizzleILi1ELi4ELi3EEENS4_18smem_ptr_flag_bitsILi8EEENSW_INS5_IJNSA_ILi8EEESG_EEENS5_IJSG_SB_EEEEEEEvNS4_8identityENS4_13SM90_TMA_LOADES1E_vS1F_EENS_8epilogue10collective18CollectiveEpilogueINS1I_23Sm100TmaWarpSpecializedILi1ELi1ELi32ELb0ELb0EEEJSH_NS5_IJNSW_ISF_SB_EES1N_EEESI_SJ_SI_SJ_NS1I_6fusion15FusionCallbacksIS1M_NS1P_17LinearCombinationISI_fSI_fLNS_15FloatRoundStyleE2EEESH_S1O_JEEENS4_5SM1004TMEM4LOAD26SM100_TMEM_LOAD_16dp32b32xES1G_NS15_INS16_ILi2ELi4ELi3EEES19_NSW_INS5_IJS1A_SF_EEENS5_IJSF_SB_EEEEEEENS4_39AutoVectorizingCopyWithAssumedAlignmentILi128EEENS4_14SM90_TMA_STOREES23_S25_S25_EEEvvEEEEvNT_6ParamsE:
        .type           _ZN7cutlass13device_kernelINS_4gemm6kernel13GemmUniversalIN4cute5tupleIJiiiiEEENS1_10collective13CollectiveMmaINS1_35MainloopSm100TmaUmmaWarpSpecializedILi54ELi2ELi4ENS5_IJNS4_1CILi1EEENSA_ILi4EEESB_EEEEENS5_IJNSA_ILi64EEESF_NSA_ILi32EEEEEENS_12float_e4m3_tENS5_IJlSB_lEEESI_SJ_NS4_8TiledMMAINS4_8MMA_AtomIJNS4_10MMA_TraitsINS4_19SM100_MMA_F8F6F4_SSEJSI_SI_fSF_SF_NS4_17integral_constantINS4_4UMMA5MajorELSQ_0EEESR_NSO_INSP_7ScaleInELSS_0EEEST_EEEEEENS4_6LayoutINS5_IJSB_SB_SB_EEENS5_IJNSA_ILi0EEESY_SY_EEEEENS5_IJNS4_10UnderscoreES11_S11_EEEEENS4_23SM90_TMA_LOAD_MULTICASTENS4_14ComposedLayoutINS4_7SwizzleILi1ELi4ELi3EEENS4_18smem_ptr_flag_bitsILi8EEENSW_INS5_IJNSA_ILi8EEESG_EEENS5_IJSG_SB_EEEEEEEvNS4_8identityENS4_13SM90_TMA_LOADES1E_vS1F_EENS_8epilogue10collective18CollectiveEpilogueINS1I_23Sm100TmaWarpSpecializedILi1ELi1ELi32ELb0ELb0EEEJSH_NS5_IJNSW_ISF_SB_EES1N_EEESI_SJ_SI_SJ_NS1I_6fusion15FusionCallbacksIS1M_NS1P_17LinearCombinationISI_fSI_fLNS_15FloatRoundStyleE2EEESH_S1O_JEEENS4_5SM1004TMEM4LOAD26SM100_TMEM_LOAD_16dp32b32xES1G_NS15_INS16_ILi2ELi4ELi3EEES19_NSW_INS5_IJS1A_SF_EEENS5_IJSF_SB_EEEEEEENS4_39AutoVectorizingCopyWithAssumedAlignmentILi128EEENS4_14SM90_TMA_STOREES23_S25_S25_EEEvvEEEEvNT_6ParamsE,@function
        .size           _ZN7cutlass13device_kernelINS_4gemm6kernel13GemmUniversalIN4cute5tupleIJiiiiEEENS1_10collective13CollectiveMmaINS1_35MainloopSm100TmaUmmaWarpSpecializedILi54ELi2ELi4ENS5_IJNS4_1CILi1EEENSA_ILi4EEESB_EEEEENS5_IJNSA_ILi64EEESF_NSA_ILi32EEEEEENS_12float_e4m3_tENS5_IJlSB_lEEESI_SJ_NS4_8TiledMMAINS4_8MMA_AtomIJNS4_10MMA_TraitsINS4_19SM100_MMA_F8F6F4_SSEJSI_SI_fSF_SF_NS4_17integral_constantINS4_4UMMA5MajorELSQ_0EEESR_NSO_INSP_7ScaleInELSS_0EEEST_EEEEEENS4_6LayoutINS5_IJSB_SB_SB_EEENS5_IJNSA_ILi0EEESY_SY_EEEEENS5_IJNS4_10UnderscoreES11_S11_EEEEENS4_23SM90_TMA_LOAD_MULTICASTENS4_14ComposedLayoutINS4_7SwizzleILi1ELi4ELi3EEENS4_18smem_ptr_flag_bitsILi8EEENSW_INS5_IJNSA_ILi8EEESG_EEENS5_IJSG_SB_EEEEEEEvNS4_8identityENS4_13SM90_TMA_LOADES1E_vS1F_EENS_8epilogue10collective18CollectiveEpilogueINS1I_23Sm100TmaWarpSpecializedILi1ELi1ELi32ELb0ELb0EEEJSH_NS5_IJNSW_ISF_SB_EES1N_EEESI_SJ_SI_SJ_NS1I_6fusion15FusionCallbacksIS1M_NS1P_17LinearCombinationISI_fSI_fLNS_15FloatRoundStyleE2EEESH_S1O_JEEENS4_5SM1004TMEM4LOAD26SM100_TMEM_LOAD_16dp32b32xES1G_NS15_INS16_ILi2ELi4ELi3EEES19_NSW_INS5_IJS1A_SF_EEENS5_IJSF_SB_EEEEEEENS4_39AutoVectorizingCopyWithAssumedAlignmentILi128EEENS4_14SM90_TMA_STOREES23_S25_S25_EEEvvEEEEvNT_6ParamsE,(.L_x_286 - _ZN7cutlass13device_kernelINS_4gemm6kernel13GemmUniversalIN4cute5tupleIJiiiiEEENS1_10collective13CollectiveMmaINS1_35MainloopSm100TmaUmmaWarpSpecializedILi54ELi2ELi4ENS5_IJNS4_1CILi1EEENSA_ILi4EEESB_EEEEENS5_IJNSA_ILi64EEESF_NSA_ILi32EEEEEENS_12float_e4m3_tENS5_IJlSB_lEEESI_SJ_NS4_8TiledMMAINS4_8MMA_AtomIJNS4_10MMA_TraitsINS4_19SM100_MMA_F8F6F4_SSEJSI_SI_fSF_SF_NS4_17integral_constantINS4_4UMMA5MajorELSQ_0EEESR_NSO_INSP_7ScaleInELSS_0EEEST_EEEEEENS4_6LayoutINS5_IJSB_SB_SB_EEENS5_IJNSA_ILi0EEESY_SY_EEEEENS5_IJNS4_10UnderscoreES11_S11_EEEEENS4_23SM90_TMA_LOAD_MULTICASTENS4_14ComposedLayoutINS4_7SwizzleILi1ELi4ELi3EEENS4_18smem_ptr_flag_bitsILi8EEENSW_INS5_IJNSA_ILi8EEESG_EEENS5_IJSG_SB_EEEEEEEvNS4_8identityENS4_13SM90_TMA_LOADES1E_vS1F_EENS_8epilogue10collective18CollectiveEpilogueINS1I_23Sm100TmaWarpSpecializedILi1ELi1ELi32ELb0ELb0EEEJSH_NS5_IJNSW_ISF_SB_EES1N_EEESI_SJ_SI_SJ_NS1I_6fusion15FusionCallbacksIS1M_NS1P_17LinearCombinationISI_fSI_fLNS_15FloatRoundStyleE2EEESH_S1O_JEEENS4_5SM1004TMEM4LOAD26SM100_TMEM_LOAD_16dp32b32xES1G_NS15_INS16_ILi2ELi4ELi3EEES19_NSW_INS5_IJS1A_SF_EEENS5_IJSF_SB_EEEEEEENS4_39AutoVectorizingCopyWithAssumedAlignmentILi128EEENS4_14SM90_TMA_STOREES23_S25_S25_EEEvvEEEEvNT_6ParamsE)
        .other          _ZN7cutlass13device_kernelINS_4gemm6kernel13GemmUniversalIN4cute5tupleIJiiiiEEENS1_10collective13CollectiveMmaINS1_35MainloopSm100TmaUmmaWarpSpecializedILi54ELi2ELi4ENS5_IJNS4_1CILi1EEENSA_ILi4EEESB_EEEEENS5_IJNSA_ILi64EEESF_NSA_ILi32EEEEEENS_12float_e4m3_tENS5_IJlSB_lEEESI_SJ_NS4_8TiledMMAINS4_8MMA_AtomIJNS4_10MMA_TraitsINS4_19SM100_MMA_F8F6F4_SSEJSI_SI_fSF_SF_NS4_17integral_constantINS4_4UMMA5MajorELSQ_0EEESR_NSO_INSP_7ScaleInELSS_0EEEST_EEEEEENS4_6LayoutINS5_IJSB_SB_SB_EEENS5_IJNSA_ILi0EEESY_SY_EEEEENS5_IJNS4_10UnderscoreES11_S11_EEEEENS4_23SM90_TMA_LOAD_MULTICASTENS4_14ComposedLayoutINS4_7SwizzleILi1ELi4ELi3EEENS4_18smem_ptr_flag_bitsILi8EEENSW_INS5_IJNSA_ILi8EEESG_EEENS5_IJSG_SB_EEEEEEEvNS4_8identityENS4_13SM90_TMA_LOADES1E_vS1F_EENS_8epilogue10collective18CollectiveEpilogueINS1I_23Sm100TmaWarpSpecializedILi1ELi1ELi32ELb0ELb0EEEJSH_NS5_IJNSW_ISF_SB_EES1N_EEESI_SJ_SI_SJ_NS1I_6fusion15FusionCallbacksIS1M_NS1P_17LinearCombinationISI_fSI_fLNS_15FloatRoundStyleE2EEESH_S1O_JEEENS4_5SM1004TMEM4LOAD26SM100_TMEM_LOAD_16dp32b32xES1G_NS15_INS16_ILi2ELi4ELi3EEES19_NSW_INS5_IJS1A_SF_EEENS5_IJSF_SB_EEEEEEENS4_39AutoVectorizingCopyWithAssumedAlignmentILi128EEENS4_14SM90_TMA_STOREES23_S25_S25_EEEvvEEEEvNT_6ParamsE,@"STO_CUDA_ENTRY STV_DEFAULT"
_ZN7cutlass13device_kernelINS_4gemm6kernel13GemmUniversalIN4cute5tupleIJiiiiEEENS1_10collective13CollectiveMmaINS1_35MainloopSm100TmaUmmaWarpSpecializedILi54ELi2ELi4ENS5_IJNS4_1CILi1EEENSA_ILi4EEESB_EEEEENS5_IJNSA_ILi64EEESF_NSA_ILi32EEEEEENS_12float_e4m3_tENS5_IJlSB_lEEESI_SJ_NS4_8TiledMMAINS4_8MMA_AtomIJNS4_10MMA_TraitsINS4_19SM100_MMA_F8F6F4_SSEJSI_SI_fSF_SF_NS4_17integral_constantINS4_4UMMA5MajorELSQ_0EEESR_NSO_INSP_7ScaleInELSS_0EEEST_EEEEEENS4_6LayoutINS5_IJSB_SB_SB_EEENS5_IJNSA_ILi0EEESY_SY_EEEEENS5_IJNS4_10UnderscoreES11_S11_EEEEENS4_23SM90_TMA_LOAD_MULTICASTENS4_14ComposedLayoutINS4_7SwizzleILi1ELi4ELi3EEENS4_18smem_ptr_flag_bitsILi8EEENSW_INS5_IJNSA_ILi8EEESG_EEENS5_IJSG_SB_EEEEEEEvNS4_8identityENS4_13SM90_TMA_LOADES1E_vS1F_EENS_8epilogue10collective18CollectiveEpilogueINS1I_23Sm100TmaWarpSpecializedILi1ELi1ELi32ELb0ELb0EEEJSH_NS5_IJNSW_ISF_SB_EES1N_EEESI_SJ_SI_SJ_NS1I_6fusion15FusionCallbacksIS1M_NS1P_17LinearCombinationISI_fSI_fLNS_15FloatRoundStyleE2EEESH_S1O_JEEENS4_5SM1004TMEM4LOAD26SM100_TMEM_LOAD_16dp32b32xES1G_NS15_INS16_ILi2ELi4ELi3EEES19_NSW_INS5_IJS1A_SF_EEENS5_IJSF_SB_EEEEEEENS4_39AutoVectorizingCopyWithAssumedAlignmentILi128EEENS4_14SM90_TMA_STOREES23_S25_S25_EEEvvEEEEvNT_6ParamsE:
[----:B------:R-:W1:Y:S01]  /*0000*/  LDC R1, c[0x0][0x37c] ;  /* 0x0000df00ff017b82 */ /* 0x000e620000000800 */
[----:B------:R-:W2:Y:S01]  /*0010*/  S2R R76, SR_TID.X ;  /* 0x00000000004c7919 */ /* 0x000ea20000002100 */
[----:B------:R-:W3:Y:S01]  /*0020*/  LDCU.64 UR8, c[0x0][0x890] ;  /* 0x00011200ff0877ac */ /* 0x000ee20008000a00 */
[----:B------:R-:W-:Y:S02]  /*0030*/  PRMT R79, RZ, 0x7610, R79 ;  /* 0x00007610ff4f7816 */ /* 0x000fe4000000004f */
[----:B------:R-:W-:Y:S01]  /*0040*/  ELECT P3, URZ, PT ;  /* 0x0000000000ff782f */ /* 0x000fe20003860000 */
[----:B---3--:R-:W-:-:S04]  /*0050*/  UISETP.NE.U32.AND UP0, UPT, UR8, URZ, UPT ;  /* 0x000000ff0800728c */ /* 0x008fc8000bf05070 */
[----:B------:R-:W-:Y:S01]  /*0060*/  UISETP.NE.AND.EX UP0, UPT, UR9, URZ, UPT, UP0 ;  /* 0x000000ff0900728c */ /* 0x000fe2000bf05300 */
[----:B--2---:R-:W-:-:S05]  /*0070*/  SHF.R.U32.HI R80, RZ, 0x5, R76 ;  /* 0x00000005ff507819 */ /* 0x004fca000001164c */
[----:B------:R-:W2:Y:S02]  /*0080*/  SHFL.IDX PT, R0, R80, RZ, 0x1f ;  /* 0x00001fff50007589 */ /* 0x000ea400000e0000 */
[----:B--2---:R-:W-:Y:S01]  /*0090*/  R2UR UR22, R0 ;  /* 0x00000000001672ca */ /* 0x004fe200000e0000 */
[----:B-1----:R-:W-:-:S14]  /*00a0*/  BRA.U UP0, `(.L_x_0) ;  /* 0x0000000100307547 */ /* 0x002fdc000b800000 */
[----:B------:R-:W1:Y:S02]  /*00b0*/  LDCU.64 UR4, c[0x0][0x888] ;  /* 0x00011100ff0477ac */ /* 0x000e640008000a00 */
[----:B-1----:R-:W-:-:S04]  /*00c0*/  UISETP.NE.U32.AND UP0, UPT, UR4, URZ, UPT ;  /* 0x000000ff0400728c */ /* 0x002fc8000bf05070 */
[----:B------:R-:W-:-:S09]  /*00d0*/  UISETP.NE.AND.EX UP0, UPT, UR5, URZ, UPT, UP0 ;  /* 0x000000ff0500728c */ /* 0x000fd2000bf05300 */
[----:B------:R-:W-:Y:S05]  /*00e0*/  BRA.U !UP0, `(.L_x_1) ;  /* 0x0000000108147547 */ /* 0x000fea000b800000 */
[----:B------:R-:W1:Y:S01]  /*00f0*/  LDC.64 R2, c[0x0][0x888] ;  /* 0x00022200ff027b82 */ /* 0x000e620000000a00 */
[----:B------:R-:W1:Y:S02]  /*0100*/  LDCU.64 UR4, c[0x0][0x358] ;  /* 0x00006b00ff0477ac */ /* 0x000e640008000a00 */
[----:B-1----:R1:W5:Y:S01]  /*0110*/  LDG.E R39, desc[UR4][R2.64] ;  /* 0x0000000402277981 */ /* 0x002362000c1e1900 */
[----:B------:R-:W-:Y:S01]  /*0120*/  HFMA2 R79, -RZ, RZ, 0, 5.9604644775390625e-08 ;  /* 0x00000001ff4f7431 */ /* 0x000fe200000001ff */
[----:B------:R-:W-:Y:S05]  /*0130*/  BRA `(.L_x_0) ;  /* 0x00000000000c7947 */ /* 0x000fea0003800000 */
.L_x_1:
[----:B------:R-:W1:Y:S01]  /*0140*/  LDCU UR4, c[0x0][0x880] ;  /* 0x00011000ff0477ac */ /* 0x000e620008000800 */
[----:B------:R-:W-:Y:S01]  /*0150*/  HFMA2 R79, -RZ, RZ, 0, 5.9604644775390625e-08 ;  /* 0x00000001ff4f7431 */ /* 0x000fe200000001ff */
[----:B-1----:R-:W-:-:S07]  /*0160*/  MOV R39, UR4 ;  /* 0x0000000400277c02 */ /* 0x002fce0008000f00 */
.L_x_0:
[----:B------:R-:W2:Y:S02]  /*0170*/  LDCU.64 UR4, c[0x0][0x8b0] ;  /* 0x00011600ff0477ac */ /* 0x000ea40008000a00 */
[----:B--2---:R-:W-:-:S04]  /*0180*/  UISETP.NE.U32.AND UP0, UPT, UR4, URZ, UPT ;  /* 0x000000ff0400728c */ /* 0x004fc8000bf05070 */
[----:B------:R-:W-:-:S09]  /*0190*/  UISETP.NE.AND.EX UP0, UPT, UR5, URZ, UPT, UP0 ;  /* 0x000000ff0500728c */ /* 0x000fd2000bf05300 */
[----:B------:R-:W-:Y:S05]  /*01a0*/  BRA.U UP0, `(.L_x_2) ;  /* 0x0000000100287547 */ /* 0x000fea000b800000 */
[----:B------:R-:W2:Y:S02]  /*01b0*/  LDCU.64 UR4, c[0x0][0x8a8] ;  /* 0x00011500ff0477ac */ /* 0x000ea40008000a00 */
[----:B--2---:R-:W-:-:S04]  /*01c0*/  UISETP.NE.U32.AND UP0, UPT, UR4, URZ, UPT ;  /* 0x000000ff0400728c */ /* 0x004fc8000bf05070 */
[----:B------:R-:W-:-:S09]  /*01d0*/  UISETP.NE.AND.EX UP0, UPT, UR5, URZ, UPT, UP0 ;  /* 0x000000ff0500728c */ /* 0x000fd2000bf05300 */
[----:B------:R-:W-:Y:S05]  /*01e0*/  BRA.U !UP0, `(.L_x_3) ;  /* 0x0000000108107547 */ /* 0x000fea000b800000 */
[----:B-1----:R-:W1:Y:S01]  /*01f0*/  LDC.64 R2, c[0x0][0x8a8] ;  /* 0x00022a00ff027b82 */ /* 0x002e620000000a00 */
[----:B------:R-:W1:Y:S02]  /*0200*/  LDCU.64 UR4, c[0x0][0x358] ;  /* 0x00006b00ff0477ac */ /* 0x000e640008000a00 */
[----:B-1----:R2:W5:Y:S01]  /*0210*/  LDG.E R38, desc[UR4][R2.64] ;  /* 0x0000000402267981 */ /* 0x002562000c1e1900 */
[----:B------:R-:W-:Y:S05]  /*0220*/  BRA `(.L_x_2) ;  /* 0x0000000000087947 */ /* 0x000fea0003800000 */
.L_x_3:
[----:B------:R-:W2:Y:S02]  /*0230*/  LDCU UR4, c[0x0][0x8a0] ;  /* 0x00011400ff0477ac */ /* 0x000ea40008000800 */
[----:B--2---:R-:W-:Y:S02]  /*0240*/  MOV R38, UR4 ;  /* 0x0000000400267c02 */ /* 0x004fe40008000f00 */
.L_x_2:
[----:B------:R-:W-:Y:S01]  /*0250*/  IMAD.U32 R0, RZ, RZ, UR22 ;  /* 0x00000016ff007e24 */ /* 0x000fe2000f8e00ff */
[----:B------:R-:W-:Y:S04]  /*0260*/  BSSY.RECONVERGENT B0, `(.L_x_4) ;  /* 0x000000c000007945 */ /* 0x000fe80003800200 */
[C---:B------:R-:W-:Y:S02]  /*0270*/  ISETP.NE.OR P1, PT, R0.reuse, 0x1, !P3 ;  /* 0x000000010000780c */ /* 0x040fe40005f25670 */
[----:B------:R-:W-:-:S11]  /*0280*/  ISETP.NE.OR P0, PT, R0, 0x3, !P3 ;  /* 0x000000030000780c */ /* 0x000fd60005f05670 */
[----:B------:R-:W-:Y:S05]  /*0290*/  @P1 BRA `(.L_x_5) ;  /* 0x0000000000201947 */ /* 0x000fea0003800000 */
[----:B------:R-:W3:Y:S02]  /*02a0*/  LDCU.64 UR4, c[0x0][0x348] ;  /* 0x00006900ff0477ac */ /* 0x000ee40008000a00 */
[----:B---3--:R-:W-:Y:S02]  /*02b0*/  UIADD3 UR6, UP1, UPT, UR4, 0x80, URZ ;  /* 0x0000008004067890 */ /* 0x008fe4000ff3e0ff */
[----:B------:R-:W-:Y:S02]  /*02c0*/  UIADD3 UR4, UP0, UPT, UR4, 0x180, URZ ;  /* 0x0000018004047890 */ /* 0x000fe4000ff1e0ff */
[----:B------:R-:W-:Y:S02]  /*02d0*/  UIADD3.X UR7, UPT, UPT, URZ, UR5, URZ, UP1, !UPT ;  /* 0x00000005ff077290 */ /* 0x000fe40008ffe4ff */
[----:B------:R-:W-:-:S07]  /*02e0*/  UIADD3.X UR5, UPT, UPT, URZ, UR5, URZ, UP0, !UPT ;  /* 0x00000005ff057290 */ /* 0x000fce00087fe4ff */
[----:B------:R3:W-:Y:S02]  /*02f0*/  UTMACCTL.PF [UR6] ;  /* 0x00000000060079b9 */ /* 0x0007e40008040000 */
[----:B------:R3:W-:Y:S02]  /*0300*/  UTMACCTL.PF [UR4] ;  /* 0x00000000040079b9 */ /* 0x0007e40008040000 */
[----:B---3--:R-:W-:Y:S01]  /*0310*/  NOP ;  /* 0x0000000000007918 */ /* 0x008fe20000000000 */
.L_x_5:
[----:B------:R-:W-:Y:S05]  /*0320*/  BSYNC.RECONVERGENT B0 ;  /* 0x0000000000007941 */ /* 0x000fea0003800200 */
.L_x_4:
[----:B------:R-:W-:Y:S04]  /*0330*/  BSSY.RECONVERGENT B0, `(.L_x_6) ;  /* 0x000000a000007945 */ /* 0x000fe80003800200 */
        /* <DEDUP_REMOVED lines=9> */
.L_x_7:
[----:B------:R-:W-:Y:S05]  /*03d0*/  BSYNC.RECONVERGENT B0 ;  /* 0x0000000000007941 */ /* 0x000fea0003800200 */
.L_x_6:
[----:B------:R-:W3:Y:S01]  /*03e0*/  LDCU.64 UR4, c[0x0][0x888] ;  /* 0x00011100ff0477ac */ /* 0x000ee20008000a00 */
[----:B------:R-:W-:Y:S02]  /*03f0*/  UISETP.EQ.U32.AND UP1, UPT, UR8, URZ, UPT ;  /* 0x000000ff0800728c */ /* 0x000fe4000bf22070 */
[----:B------:R-:W-:Y:S02]  /*0400*/  UPLOP3.LUT UP3, UPT, UPT, UPT, UPT, 0x80, 0x8 ;  /* 0x000000000008789c */ /* 0x000fe40003f6f070 */
[----:B---3--:R-:W-:-:S04]  /*0410*/  UISETP.NE.U32.AND UP0, UPT, UR4, URZ, UPT ;  /* 0x000000ff0400728c */ /* 0x008fc8000bf05070 */
[----:B------:R-:W-:-:S04]  /*0420*/  UISETP.NE.AND.EX UP0, UPT, UR5, URZ, UPT, UP0 ;  /* 0x000000ff0500728c */ /* 0x000fc8000bf05300 */
[----:B------:R-:W-:-:S04]  /*0430*/  UISETP.EQ.OR.EX UP2, UPT, UR9, URZ, !UP0, UP1 ;  /* 0x000000ff0900728c */ /* 0x000fc8000c742710 */
[----:B------:R-:W-:-:S05]  /*0440*/  UP2UR UR61, UPR, URZ, 0x4 ;  /* 0x00000004ff3d7883 */ /* 0x000fca0008000000 */
[----:B------:R-:W-:Y:S07]  /*0450*/  BRA.U !UP2, `(.L_x_8) ;  /* 0x000000010a207547 */ /* 0x000fee000b800000 */
[----:B------:R-:W-:Y:S01]  /*0460*/  UISETP.NE.U32.AND UP1, UPT, UR8, URZ, UPT ;  /* 0x000000ff0800728c */ /* 0x000fe2000bf25070 */
[----:B-----5:R-:W-:Y:S01]  /*0470*/  FSETP.NEU.AND P0, PT, R39, RZ, PT ;  /* 0x000000ff2700720b */ /* 0x020fe20003f0d000 */
[----:B------:R-:W-:Y:S02]  /*0480*/  USEL UR4, URZ, 0xffffffff, UP0 ;  /* 0xffffffffff047887 */ /* 0x000fe40008000000 */
[----:B------:R-:W-:-:S10]  /*0490*/  UISETP.NE.AND.EX UP1, UPT, UR9, URZ, UPT, UP1 ;  /* 0x000000ff0900728c */ /* 0x000fd4000bf25310 */
[----:B------:R-:W-:Y:S01]  /*04a0*/  VOTEU.ANY UP0, P0 ;  /* 0x0000000000ff7886 */ /* 0x000fe20000000100 */
[----:B------:R-:W-:-:S04]  /*04b0*/  @!UP1 USEL UR4, URZ, 0xffffffff, UP0 ;  /* 0xffffffffff049887 */ /* 0x000fc80008000000 */
[----:B------:R-:W-:-:S04]  /*04c0*/  ULOP3.LUT UR4, UR4, 0x1, URZ, 0xc0, !UPT ;  /* 0x0000000104047892 */ /* 0x000fc8000f8ec0ff */
[----:B------:R-:W-:-:S11]  /*04d0*/  UISETP.NE.U32.AND UP3, UPT, UR4, 0x1, UPT ;  /* 0x000000010400788c */ /* 0x000fd6000bf65070 */
.L_x_8:
[----:B-12---:R-:W1:Y:S01]  /*04e0*/  SHFL.IDX PT, R2, R80, RZ, 0x1f ;  /* 0x00001fff50027589 */ /* 0x006e6200000e0000 */
[----:B------:R-:W-:-:S04]  /*04f0*/  UISETP.NE.AND UP0, UPT, UR22, 0x2, UPT ;  /* 0x000000021600788c */ /* 0x000fc8000bf05270 */
[----:B------:R-:W-:Y:S01]  /*0500*/  USEL UR34, URZ, 0x1, UP0 ;  /* 0x00000001ff227887 */ /* 0x000fe20008000000 */
[----:B-1----:R-:W-:-:S13]  /*0510*/  ISETP.NE.AND P0, PT, R2, RZ, PT ;  /* 0x000000ff0200720c */ /* 0x002fda0003f05270 */
[----:B------:R-:W-:Y:S05]  /*0520*/  @P0 BRA `(.L_x_9) ;  /* 0x0000000400f40947 */ /* 0x000fea0003800000 */
[----:B------:R-:W-:Y:S01]  /*0530*/  ELECT P0, URZ, PT ;  /* 0x0000000000ff782f */ /* 0x000fe20003800000 */
[----:B------:R-:W-:-:S12]  /*0540*/  BSSY.RECONVERGENT B0, `(.L_x_9) ;  /* 0x000007b000007945 */ /* 0x000fd80003800200 */
[----:B------:R-:W-:Y:S05]  /*0550*/  @!P0 BRA `(.L_x_10) ;  /* 0x0000000400e48947 */ /* 0x000fea0003800000 */
[----:B------:R-:W1:Y:S01]  /*0560*/  S2UR UR4, SR_CgaCtaId ;  /* 0x00000000000479c3 */ /* 0x000e620000008800 */
[----:B------:R-:W-:Y:S01]  /*0570*/  UMOV UR5, 0x400 ;  /* 0x0000040000057882 */ /* 0x000fe20000000000 */
[----:B------:R-:W-:Y:S01]  /*0580*/  UMOV UR8, 0x1 ;  /* 0x0000000100087882 */ /* 0x000fe20000000000 */
[----:B------:R-:W-:Y:S01]  /*0590*/  UMOV UR6, 0x4 ;  /* 0x0000000400067882 */ /* 0x000fe20000000000 */
[----:B------:R-:W-:-:S04]  /*05a0*/  UIADD3 UR8, UPT, UPT, -UR8, 0x100000, URZ ;  /* 0x0010000008087890 */ /* 0x000fc8000fffe1ff */
[----:B------:R-:W-:Y:S02]  /*05b0*/  USHF.L.U32 UR9, UR8, 0xb, URZ ;  /* 0x0000000b08097899 */ /* 0x000fe400080006ff */
[----:B------:R-:W-:Y:S02]  /*05c0*/  USHF.L.U32 UR8, UR8, 0x1, URZ ;  /* 0x0000000108087899 */ /* 0x000fe400080006ff */
[----:B------:R-:W-:-:S04]  /*05d0*/  UIADD3 UR6, UPT, UPT, -UR6, 0x100000, URZ ;  /* 0x0010000006067890 */ /* 0x000fc8000fffe1ff */
[----:B------:R-:W-:Y:S02]  /*05e0*/  USHF.L.U32 UR7, UR6, 0xb, URZ ;  /* 0x0000000b06077899 */ /* 0x000fe400080006ff */
[----:B------:R-:W-:Y:S02]  /*05f0*/  USHF.L.U32 UR6, UR6, 0x1, URZ ;  /* 0x0000000106067899 */ /* 0x000fe400080006ff */
[----:B-1----:R-:W-:Y:S01]  /*0600*/  ULEA UR4, UR4, UR5, 0x18 ;  /* 0x0000000504047291 */ /* 0x002fe2000f8ec0ff */
[----:B------:R-:W1:Y:S11]  /*0610*/  FENCE.VIEW.ASYNC.S ;  /* 0x00000000000073c6 */ /* 0x000e760000000000 */
[----:B-1----:R1:W2:Y:S01]  /*0620*/  SYNCS.EXCH.64 URZ, [UR4], UR8 ;  /* 0x0000000804ff75b2 */ /* 0x0022a20008000100 */
[----:B------:R1:W3:Y:S01]  /*0630*/  SYNCS.EXCH.64 URZ, [UR4+0x1b0], UR6 ;  /* 0x0001b00604ff75b2 */ /* 0x0002e20008000100 */
[----:B------:R1:W4:Y:S01]  /*0640*/  SYNCS.EXCH.64 URZ, [UR4+0x8], UR8 ;  /* 0x0000080804ff75b2 */ /* 0x0003220008000100 */
[----:B------:R1:W1:Y:S01]  /*0650*/  SYNCS.EXCH.64 URZ, [UR4+0x1b8], UR6 ;  /* 0x0001b80604ff75b2 */ /* 0x0002620008000100 */
        /* <DEDUP_REMOVED lines=104> */
[----:B--234-:R-:W-:Y:S01]  /*0ce0*/  NOP ;  /* 0x0000000000007918 */ /* 0x01cfe20000000000 */
.L_x_10:
[----:B-1----:R-:W-:Y:S05]  /*0cf0*/  BSYNC.RECONVERGENT B0 ;  /* 0x0000000000007941 */ /* 0x002fea0003800200 */
.L_x_9:
[----:B------:R-:W1:Y:S01]  /*0d00*/  SHFL.IDX PT, R2, R80, RZ, 0x1f ;  /* 0x00001fff50027589 */ /* 0x000e6200000e0000 */
[----:B------:R-:W-:Y:S01]  /*0d10*/  NOP ;  /* 0x0000000000007918 */ /* 0x000fe20000000000 */
[----:B-1----:R-:W-:-:S13]  /*0d20*/  ISETP.NE.AND P0, PT, R2, 0x1, PT ;  /* 0x000000010200780c */ /* 0x002fda0003f05270 */
[----:B------:R-:W-:Y:S05]  /*0d30*/  @P0 BRA `(.L_x_11) ;  /* 0x0000000000400947 */ /* 0x000fea0003800000 */
        /* <DEDUP_REMOVED lines=9> */
[----:B------:R-:W-:Y:S01]  /*0dd0*/  USHF.L.U32 UR6, UR6, 0x1, URZ ;  /* 0x0000000106067899 */ /* 0x000fe200080006ff */
[----:B------:R-:W-:Y:S01]  /*0de0*/  ELECT P0, URZ, PT ;  /* 0x0000000000ff782f */ /* 0x000fe20003800000 */
[----:B-1----:R-:W-:Y:S01]  /*0df0*/  ULEA UR4, UR4, UR5, 0x18 ;  /* 0x0000000504047291 */ /* 0x002fe2000f8ec0ff */
[----:B------:R-:W1:Y:S11]  /*0e00*/  FENCE.VIEW.ASYNC.S ;  /* 0x00000000000073c6 */ /* 0x000e760000000000 */
[----:B-1----:R1:W2:Y:S01]  /*0e10*/  SYNCS.EXCH.64 URZ, [UR4+0x360], UR8 ;  /* 0x0003600804ff75b2 */ /* 0x0022a20008000100 */
[----:B------:R1:W3:Y:S01]  /*0e20*/  SYNCS.EXCH.64 URZ, [UR4+0x368], UR6 ;  /* 0x0003680604ff75b2 */ /* 0x0002e20008000100 */
[----:B------:R-:W-:Y:S01]  /*0e30*/  NOP ;  /* 0x0000000000007918 */ /* 0x000fe20000000000 */
.L_x_11:
[----:B------:R-:W4:Y:S01]  /*0e40*/  SHFL.IDX PT, R2, R80, RZ, 0x1f ;  /* 0x00001fff50027589 */ /* 0x000f2200000e0000 */
[----:B------:R-:W-:Y:S01]  /*0e50*/  NOP ;  /* 0x0000000000007918 */ /* 0x000fe20000000000 */
[----:B----4-:R-:W-:-:S13]  /*0e60*/  ISETP.NE.AND P0, PT, R2, 0x3, PT ;  /* 0x000000030200780c */ /* 0x010fda0003f05270 */
[----:B------:R-:W-:Y:S05]  /*0e70*/  @P0 BRA `(.L_x_12) ;  /* 0x0000000000300947 */ /* 0x000fea0003800000 */
[----:B-1----:R-:W1:Y:S01]  /*0e80*/  S2UR UR6, SR_CgaCtaId ;  /* 0x00000000000679c3 */ /* 0x002e620000008800 */
[----:B------:R-:W-:Y:S01]  /*0e90*/  UMOV UR4, 0x400 ;  /* 0x0000040000047882 */ /* 0x000fe20000000000 */
[----:B------:R-:W-:Y:S01]  /*0ea0*/  UMOV UR5, 0x20 ;  /* 0x0000002000057882 */ /* 0x000fe20000000000 */
[----:B------:R-:W-:Y:S01]  /*0eb0*/  ELECT P0, URZ, PT ;  /* 0x0000000000ff782f */ /* 0x000fe20003800000 */
[----:B-1----:R-:W-:Y:S02]  /*0ec0*/  ULEA UR6, UR6, UR4, 0x18 ;  /* 0x0000000406067291 */ /* 0x002fe4000f8ec0ff */
[----:B------:R-:W-:-:S04]  /*0ed0*/  UIADD3 UR4, UPT, UPT, -UR5, 0x100000, URZ ;  /* 0x0010000005047890 */ /* 0x000fc8000fffe1ff */
[----:B------:R-:W-:Y:S02]  /*0ee0*/  USHF.L.U32 UR5, UR4, 0xb, URZ ;  /* 0x0000000b04057899 */ /* 0x000fe400080006ff */
[----:B------:R-:W-:Y:S01]  /*0ef0*/  USHF.L.U32 UR4, UR4, 0x1, URZ ;  /* 0x0000000104047899 */ /* 0x000fe200080006ff */
[----:B------:R-:W1:Y:S11]  /*0f00*/  FENCE.VIEW.ASYNC.S ;  /* 0x00000000000073c6 */ /* 0x000e760000000000 */
[----:B-1----:R4:W1:Y:S01]  /*0f10*/  SYNCS.EXCH.64 URZ, [UR6+0x370], UR4 ;  /* 0x0003700406ff75b2 */ /* 0x0028620008000100 */
[----:B------:R4:W1:Y:S02]  /*0f20*/  SYNCS.EXCH.64 URZ, [UR6+0x378], UR4 ;  /* 0x0003780406ff75b2 */ /* 0x0008640008000100 */
[----:B----4-:R-:W-:Y:S01]  /*0f30*/  NOP ;  /* 0x0000000000007918 */ /* 0x010fe20000000000 */
.L_x_12:
[----:B------:R-:W4:Y:S01]  /*0f40*/  SHFL.IDX PT, R2, R80, RZ, 0x1f ;  /* 0x00001fff50027589 */ /* 0x000f2200000e0000 */
[----:B------:R-:W-:Y:S01]  /*0f50*/  NOP ;  /* 0x0000000000007918 */ /* 0x000fe20000000000 */
[----:B----4-:R-:W-:-:S13]  /*0f60*/  ISETP.NE.AND P0, PT, R2, 0x4, PT ;  /* 0x000000040200780c */ /* 0x010fda0003f05270 */
[----:B------:R-:W-:Y:S05]  /*0f70*/  @P0 BRA `(.L_x_13) ;  /* 0x00000000004c0947 */ /* 0x000fea0003800000 */
[----:B-1----:R-:W1:Y:S01]  /*0f80*/  S2UR UR6, SR_CgaCtaId ;  /* 0x00000000000679c3 */ /* 0x002e620000008800 */
[----:B------:R-:W-:Y:S01]  /*0f90*/  UMOV UR4, 0x3a0 ;  /* 0x000003a000047882 */ /* 0x000fe20000000000 */
[----:B------:R-:W-:Y:S01]  /*0fa0*/  UMOV UR5, 0x400 ;  /* 0x0000040000057882 */ /* 0x000fe20000000000 */
[----:B------:R-:W-:Y:S01]  /*0fb0*/  USEL UR4, UR4, 0x320, UP3 ;  /* 0x0000032004047887 */ /* 0x000fe20009800000 */
[----:B------:R-:W-:Y:S01]  /*0fc0*/  UMOV UR8, 0x1 ;  /* 0x0000000100087882 */ /* 0x000fe20000000000 */
[----:B------:R-:W-:Y:S01]  /*0fd0*/  ELECT P0, URZ, PT ;  /* 0x0000000000ff782f */ /* 0x000fe20003800000 */
[----:B------:R-:W-:-:S04]  /*0fe0*/  UIADD3 UR8, UPT, UPT, -UR8, 0x100000, URZ ;  /* 0x0010000008087890 */ /* 0x000fc8000fffe1ff */
[----:B------:R-:W-:Y:S02]  /*0ff0*/  USHF.L.U32 UR9, UR8, 0xb, URZ ;  /* 0x0000000b08097899 */ /* 0x000fe400080006ff */
[----:B------:R-:W-:Y:S02]  /*1000*/  USHF.L.U32 UR8, UR8, 0x1, URZ ;  /* 0x0000000108087899 */ /* 0x000fe400080006ff */
[----:B-1----:R-:W-:Y:S02]  /*1010*/  ULEA UR6, UR6, UR5, 0x18 ;  /* 0x0000000506067291 */ /* 0x002fe4000f8ec0ff */
[----:B------:R-:W-:-:S04]  /*1020*/  UIADD3 UR4, UPT, UPT, -UR4, 0x100000, URZ ;  /* 0x0010000004047890 */ /* 0x000fc8000fffe1ff */
[----:B------:R-:W-:Y:S02]  /*1030*/  USHF.L.U32 UR5, UR4, 0xb, URZ ;  /* 0x0000000b04057899 */ /* 0x000fe400080006ff */
[----:B------:R-:W-:Y:S01]  /*1040*/  USHF.L.U32 UR4, UR4, 0x1, URZ ;  /* 0x0000000104047899 */ /* 0x000fe200080006ff */
[----:B------:R-:W1:Y:S03]  /*1050*/  FENCE.VIEW.ASYNC.S ;  /* 0x00000000000073c6 */ /* 0x000e660000000000 */
[----:B-1----:R4:W1:Y:S08]  /*1060*/  SYNCS.EXCH.64 URZ, [UR6+0x380], UR8 ;  /* 0x0003800806ff75b2 */ /* 0x0028700008000100 */
[----:B------:R4:W1:Y:S01]  /*1070*/  SYNCS.EXCH.64 URZ, [UR6+0x390], UR4 ;  /* 0x0003900406ff75b2 */ /* 0x0008620008000100 */
[----:B------:R4:W1:Y:S01]  /*1080*/  SYNCS.EXCH.64 URZ, [UR6+0x388], UR8 ;  /* 0x0003880806ff75b2 */ /* 0x0008620008000100 */
[----:B------:R4:W1:Y:S02]  /*1090*/  SYNCS.EXCH.64 URZ, [UR6+0x398], UR4 ;  /* 0x0003980406ff75b2 */ /* 0x0008640008000100 */
[----:B----4-:R-:W-:Y:S01]  /*10a0*/  NOP ;  /* 0x0000000000007918 */ /* 0x010fe20000000000 */
.L_x_13:
[----:B------:R-:W4:Y:S01]  /*10b0*/  SHFL.IDX PT, R2, R80, RZ, 0x1f ;  /* 0x00001fff50027589 */ /* 0x000f2200000e0000 */
[----:B------:R-:W-:Y:S01]  /*10c0*/  NOP ;  /* 0x0000000000007918 */ /* 0x000fe20000000000 */
[----:B----4-:R-:W-:-:S13]  /*10d0*/  ISETP.NE.AND P0, PT, R2, 0x5, PT ;  /* 0x000000050200780c */ /* 0x010fda0003f05270 */
[----:B------:R-:W-:Y:S05]  /*10e0*/  @P0 BRA `(.L_x_14) ;  /* 0x0000000000580947 */ /* 0x000fea0003800000 */
[----:B-1----:R-:W1:Y:S01]  /*10f0*/  S2UR UR4, SR_CgaCtaId ;  /* 0x00000000000479c3 */ /* 0x002e620000008800 */
        /* <DEDUP_REMOVED lines=12> */
[----:B-1----:R4:W1:Y:S01]  /*11c0*/  SYNCS.EXCH.64 URZ, [UR4+0x3a0], UR8 ;  /* 0x0003a00804ff75b2 */ /* 0x0028620008000100 */
[----:B------:R4:W1:Y:S01]  /*11d0*/  SYNCS.EXCH.64 URZ, [UR4+0x3c0], UR6 ;  /* 0x0003c00604ff75b2 */ /* 0x0008620008000100 */
[----:B------:R4:W1:Y:S01]  /*11e0*/  SYNCS.EXCH.64 URZ, [UR4+0x3a8], UR8 ;  /* 0x0003a80804ff75b2 */ /* 0x0008620008000100 */
[----:B------:R4:W1:Y:S01]  /*11f0*/  SYNCS.EXCH.64 URZ, [UR4+0x3c8], UR6 ;  /* 0x0003c80604ff75b2 */ /* 0x0008620008000100 */
[----:B------:R4:W1:Y:S01]  /*1200*/  SYNCS.EXCH.64 URZ, [UR4+0x3b0], UR8 ;  /* 0x0003b00804ff75b2 */ /* 0x0008620008000100 */
[----:B------:R4:W1:Y:S01]  /*1210*/  SYNCS.EXCH.64 URZ, [UR4+0x3d0], UR6 ;  /* 0x0003d00604ff75b2 */ /* 0x0008620008000100 */
[----:B------:R4:W1:Y:S01]  /*1220*/  SYNCS.EXCH.64 URZ, [UR4+0x3b8], UR8 ;  /* 0x0003b80804ff75b2 */ /* 0x0008620008000100 */
[----:B------:R4:W1:Y:S02]  /*1230*/  SYNCS.EXCH.64 URZ, [UR4+0x3d8], UR6 ;  /* 0x0003d80604ff75b2 */ /* 0x0008640008000100 */
[----:B----4-:R-:W-:Y:S01]  /*1240*/  NOP ;  /* 0x0000000000007918 */ /* 0x010fe20000000000 */
.L_x_14:
[----:B------:R-:W4:Y:S01]  /*1250*/  SHFL.IDX PT, R2, R80, RZ, 0x1f ;  /* 0x00001fff50027589 */ /* 0x000f2200000e0000 */
[----:B------:R-:W1:Y:S01]  /*1260*/  S2UR UR48, SR_CgaCtaId ;  /* 0x00000000003079c3 */ /* 0x000e620000008800 */
[----:B------:R-:W-:Y:S01]  /*1270*/  NOP ;  /* 0x0000000000007918 */ /* 0x000fe20000000000 */
[----:B----4-:R-:W-:-:S13]  /*1280*/  ISETP.NE.AND P0, PT, R2, 0x3, PT ;  /* 0x000000030200780c */ /* 0x010fda0003f05270 */
[----:B-1----:R-:W-:Y:S05]  /*1290*/  @P0 BRA `(.L_x_15) ;  /* 0x0000000000340947 */ /* 0x002fea0003800000 */
[----:B------:R-:W-:Y:S01]  /*12a0*/  UMOV UR4, 0x400 ;  /* 0x0000040000047882 */ /* 0x000fe20000000000 */
[----:B------:R-:W-:Y:S01]  /*12b0*/  UMOV UR6, 0x20 ;  /* 0x0000002000067882 */ /* 0x000fe20000000000 */
[----:B------:R-:W-:Y:S02]  /*12c0*/  ULEA UR4, UR48, UR4, 0x18 ;  /* 0x0000000430047291 */ /* 0x000fe4000f8ec0ff */
[----:B------:R-:W-:-:S04]  /*12d0*/  UIADD3 UR6, UPT, UPT, -UR6, 0x100000, URZ ;  /* 0x0010000006067890 */ /* 0x000fc8000fffe1ff */
[----:B------:R-:W-:Y:S02]  /*12e0*/  USHF.L.U32 UR7, UR6, 0xb, URZ ;  /* 0x0000000b06077899 */ /* 0x000fe400080006ff */
[----:B------:R-:W-:Y:S01]  /*12f0*/  USHF.L.U32 UR6, UR6, 0x1, URZ ;  /* 0x0000000106067899 */ /* 0x000fe200080006ff */
[----:B------:R-:W-:Y:S01]  /*1300*/  ELECT P0, URZ, PT ;  /* 0x0000000000ff782f */ /* 0x000fe20003800000 */
[----:B------:R-:W1:Y:S10]  /*1310*/  FENCE.VIEW.ASYNC.S ;  /* 0x00000000000073c6 */ /* 0x000e740000000000 */
[----:B-1----:R1:W4:Y:S01]  /*1320*/  SYNCS.EXCH.64 URZ, [UR4+0x3e0], UR6 ;  /* 0x0003e00604ff75b2 */ /* 0x0023220008000100 */
[----:B------:R1:W1:Y:S01]  /*1330*/  SYNCS.EXCH.64 URZ, [UR4+0x3f0], UR6 ;  /* 0x0003f00604ff75b2 */ /* 0x0002620008000100 */
[----:B------:R1:W1:Y:S01]  /*1340*/  SYNCS.EXCH.64 URZ, [UR4+0x3e8], UR6 ;  /* 0x0003e80604ff75b2 */ /* 0x0002620008000100 */
[----:B------:R1:W1:Y:S01]  /*1350*/  SYNCS.EXCH.64 URZ, [UR4+0x3f8], UR6 ;  /* 0x0003f80604ff75b2 */ /* 0x0002620008000100 */
[----:B------:R-:W-:Y:S01]  /*1360*/  NOP ;  /* 0x0000000000007918 */ /* 0x000fe20000000000 */
.L_x_15:
[----:B-1----:R-:W1:Y:S01]  /*1370*/  LDCU UR4, c[0x0][0x36c] ;  /* 0x00006d80ff0477ac */ /* 0x002e620008000800 */
[----:B------:R-:W-:Y:S01]  /*1380*/  ISETP.NE.OR P3, PT, R0, 0x2, !P3 ;  /* 0x000000020000780c */ /* 0x000fe20005f65670 */
[----:B------:R-:W-:Y:S01]  /*1390*/  NOP ;  /* 0x0000000000007918 */ /* 0x000fe20000000000 */
[----:B------:R-:W-:Y:S01]  /*13a0*/  LOP3.LUT R0, R76, 0x1f, RZ, 0xc0, !PT ;  /* 0x0000001f4c007812 */ /* 0x000fe200078ec0ff */
[----:B------:R-:W-:Y:S02]  /*13b0*/  UISETP.NE.AND UP4, UPT, UR22, URZ, UPT ;  /* 0x000000ff1600728c */ /* 0x000fe4000bf85270 */
[----:B-1----:R-:W-:-:S09]  /*13c0*/  UISETP.EQ.U32.AND UP5, UPT, UR4, 0x1, UPT ;  /* 0x000000010400788c */ /* 0x002fd2000bfa2070 */
[----:B------:R-:W-:Y:S05]  /*13d0*/  BRA.U !UP5, `(.L_x_16) ;  /* 0x000000010d087547 */ /* 0x000fea000b800000 */
[----:B--234-:R-:W-:Y:S01]  /*13e0*/  UCGABAR_ARV ;  /* 0x00000000000079c7 */ /* 0x01cfe20008000000 */
[----:B------:R-:W-:Y:S05]  /*13f0*/  BRA `(.L_x_17) ;  /* 0x0000000000047947 */ /* 0x000fea0003800000 */
.L_x_16:
[----:B--234-:R-:W-:Y:S01]  /*1400*/  NOP ;  /* 0x0000000000007918 */ /* 0x01cfe20000000000 */
.L_x_17:
[----:B------:R-:W1:Y:S01]  /*1410*/  S2UR UR7, SR_CTAID.X ;  /* 0x00000000000779c3 */ /* 0x000e620000002500 */
[----:B------:R-:W-:-:S05]  /*1420*/  CS2R.32 R3, SR_CgaSize ;  /* 0x0000000000037805 */ /* 0x000fca0000008a00 */
[----:B------:R-:W-:-:S05]  /*1430*/  IMAD R3, R3, -0xa0, RZ ;  /* 0xffffff6003037824 */ /* 0x000fca00078e02ff */
[----:B------:R-:W-:-:S14]  /*1440*/  R2UR UR5, R3 ;  /* 0x00000000030572ca */ /* 0x000fdc00000e0000 */
[----:B------:R-:W2:Y:S01]  /*1450*/  LDCU UR5, c[0x0][UR5+0x2b0] ;  /* 0x00005600050577ac */ /* 0x000ea20008000800 */
[----:B------:R-:W-:-:S05]  /*1460*/  CS2R.32 R3, SR_CgaSize ;  /* 0x0000000000037805 */ /* 0x000fca0000008a00 */
[----:B------:R-:W-:-:S05]  /*1470*/  IMAD R3, R3, -0xa0, RZ ;  /* 0xffffff6003037824 */ /* 0x000fca00078e02ff */
[----:B------:R-:W-:-:S14]  /*1480*/  R2UR UR4, R3 ;  /* 0x00000000030472ca */ /* 0x000fdc00000e0000 */
[----:B------:R-:W3:Y:S01]  /*1490*/  LDCU UR4, c[0x0][UR4+0x2b4] ;  /* 0x00005680040477ac */ /* 0x000ee20008000800 */
[----:B------:R-:W4:Y:S01]  /*14a0*/  S2UR UR8, SR_CTAID.Y ;  /* 0x00000000000879c3 */ /* 0x000f220000002600 */
[----:B------:R-:W3:Y:S01]  /*14b0*/  LDCU UR23, c[0x0][0xb24] ;  /* 0x00016480ff1777ac */ /* 0x000ee20008000800 */
[----:B------:R-:W-:-:S05]  /*14c0*/  CS2R.32 R3, SR_CgaSize ;  /* 0x0000000000037805 */ /* 0x000fca0000008a00 */
[----:B------:R-:W-:-:S05]  /*14d0*/  IMAD R3, R3, -0xa0, RZ ;  /* 0xffffff6003037824 */ /* 0x000fca00078e02ff */
[----:B------:R-:W-:-:S14]  /*14e0*/  R2UR UR60, R3 ;  /* 0x00000000033c72ca */ /* 0x000fdc00000e0000 */
[----:B------:R-:W3:Y:S01]  /*14f0*/  LDCU UR60, c[0x0][UR60+0x2a0] ;  /* 0x000054003c3c77ac */ /* 0x000ee20008000800 */
[----:B------:R-:W1:Y:S01]  /*1500*/  S2UR UR36, SR_CTAID.Z ;  /* 0x00000000002479c3 */ /* 0x000e620000002700 */
[----:B------:R-:W-:-:S05]  /*1510*/  CS2R.32 R3, SR_CgaSize ;  /* 0x0000000000037805 */ /* 0x000fca0000008a00 */
[----:B------:R-:W-:-:S05]  /*1520*/  IMAD R3, R3, -0xa0, RZ ;  /* 0xffffff6003037824 */ /* 0x000fca00078e02ff */
[----:B------:R-:W-:-:S14]  /*1530*/  R2UR UR57, R3 ;  /* 0x00000000033972ca */ /* 0x000fdc00000e0000 */
[----:B------:R-:W3:Y:S01]  /*1540*/  LDCU UR57, c[0x0][UR57+0x2a4] ;  /* 0x00005480393977ac */ /* 0x000ee20008000800 */
[----:B------:R-:W3:Y:S01]  /*1550*/  LDCU UR40, c[0x0][0xb24] ;  /* 0x00016480ff2877ac */ /* 0x000ee20008000800 */
[----:B-1----:R-:W-:Y:S01]  /*1560*/  I2FP.F32.U32 R3, UR7 ;  /* 0x0000000700037c45 */ /* 0x002fe20008201000 */
[----:B------:R-:W1:Y:S04]  /*1570*/  LDCU UR26, c[0x0][0xb30] ;  /* 0x00016600ff1a77ac */ /* 0x000e680008000800 */
[----:B--2---:R-:W-:Y:S01]  /*1580*/  FMUL R3, R3, UR5 ;  /* 0x0000000503037c20 */ /* 0x004fe20008400000 */
[----:B------:R-:W-:Y:S01]  /*1590*/  USHF.L.U32 UR24, UR48, 0x9, URZ ;  /* 0x0000000930187899 */ /* 0x000fe200080006ff */
[----:B----4-:R-:W-:Y:S01]  /*15a0*/  I2FP.F32.U32 R2, UR8 ;  /* 0x0000000800027c45 */ /* 0x010fe20008201000 */
[----:B---3--:R-:W-:-:S03]  /*15b0*/  UISETP.GE.AND UP2, UPT, UR23, 0x1, UPT ;  /* 0x000000011700788c */ /* 0x008fc6000bf46270 */
[----:B------:R-:W2:Y:S01]  /*15c0*/  F2I.U32.TRUNC.NTZ R3, R3 ;  /* 0x0000000300037305 */ /* 0x000ea2000020f000 */
[----:B------:R-:W-:Y:S01]  /*15d0*/  UMOV UR46, UR7 ;  /* 0x00000007002e7c82 */ /* 0x000fe20008000000 */
[----:B------:R-:W-:Y:S01]  /*15e0*/  FMUL R2, R2, UR4 ;  /* 0x0000000402027c20 */ /* 0x000fe20008400000 */
[----:B------:R-:W-:-:S05]  /*15f0*/  UMOV UR45, UR8 ;  /* 0x00000008002d7c82 */ /* 0x000fca0008000000 */
[----:B------:R-:W3:Y:S01]  /*1600*/  F2I.U32.TRUNC.NTZ R2, R2 ;  /* 0x0000000200027305 */ /* 0x000ee2000020f000 */
[----:B--2---:R-:W-:Y:S02]  /*1610*/  R2UR UR4, R3 ;  /* 0x00000000030472ca */ /* 0x004fe400000e0000 */
[----:B---3--:R-:W-:Y:S02]  /*1620*/  R2UR UR6, R2 ;  /* 0x00000000020672ca */ /* 0x008fe400000e0000 */
[----:B------:R-:W-:-:S09]  /*1630*/  PRMT R2, RZ, 0x7610, R2 ;  /* 0x00007610ff027816 */ /* 0x000fd20000000002 */
[----:B------:R-:W-:-:S04]  /*1640*/  UIADD3 UR5, UPT, UPT, -UR4, URZ, URZ ;  /* 0x000000ff04057290 */ /* 0x000fc8000fffe1ff */
[----:B------:R-:W-:Y:S02]  /*1650*/  UIMAD UR60, UR60, UR5, UR7 ;  /* 0x000000053c3c72a4 */ /* 0x000fe4000f8e0207 */
[----:B------:R-:W-:-:S04]  /*1660*/  UIADD3 UR4, UPT, UPT, -UR6, URZ, URZ ;  /* 0x000000ff06047290 */ /* 0x000fc8000fffe1ff */
[----:B------:R-:W-:Y:S01]  /*1670*/  UIMAD UR57, UR57, UR4, UR8 ;  /* 0x00000004393972a4 */ /* 0x000fe2000f8e0208 */
[----:B-1----:R-:W-:Y:S11]  /*1680*/  BRA.U UP4, `(.L_x_18) ;  /* 0x0000000104407547 */ /* 0x002ff6000b800000 */
[----:B------:R-:W-:Y:S02]  /*1690*/  UISETP.NE.AND UP0, UPT, UR57, URZ, UPT ;  /* 0x000000ff3900728c */ /* 0x000fe4000bf05270 */
[----:B------:R-:W-:Y:S02]  /*16a0*/  UISETP.NE.AND UP1, UPT, UR57, 0x1, UPT ;  /* 0x000000013900788c */ /* 0x000fe4000bf25270 */
[----:B------:R-:W-:Y:S02]  /*16b0*/  UISETP.EQ.OR UP0, UPT, UR60, URZ, !UP0 ;  /* 0x000000ff3c00728c */ /* 0x000fe4000c702670 */
[----:B------:R-:W-:Y:S02]  /*16c0*/  USEL UR5, URZ, 0x2, UP1 ;  /* 0x00000002ff057887 */ /* 0x000fe40008800000 */
[----:B------:R-:W-:Y:S02]  /*16d0*/  USEL UR8, URZ, 0x1, !UP0 ;  /* 0x00000001ff087887 */ /* 0x000fe4000c000000 */
[----:B------:R-:W-:-:S02]  /*16e0*/  UISETP.NE.AND UP0, UPT, UR57, 0x2, UPT ;  /* 0x000000023900788c */ /* 0x000fc4000bf05270 */
[----:B------:R-:W-:Y:S02]  /*16f0*/  UISETP.NE.AND UP1, UPT, UR57, 0x3, UPT ;  /* 0x000000033900788c */ /* 0x000fe4000bf25270 */
[----:B------:R-:W-:Y:S02]  /*1700*/  USEL UR4, URZ, 0x4, UP0 ;  /* 0x00000004ff047887 */ /* 0x000fe40008000000 */
[----:B------:R-:W-:Y:S02]  /*1710*/  UISETP.NE.AND UP0, UPT, UR60, URZ, UPT ;  /* 0x000000ff3c00728c */ /* 0x000fe4000bf05270 */
[----:B------:R-:W-:Y:S02]  /*1720*/  USEL UR6, URZ, 0x8, UP1 ;  /* 0x00000008ff067887 */ /* 0x000fe40008800000 */
[----:B------:R-:W-:Y:S02]  /*1730*/  USEL UR7, UR5, 0x2, UP0 ;  /* 0x0000000205077887 */ /* 0x000fe40008000000 */
[----:B------:R-:W-:-:S02]  /*1740*/  USEL UR4, UR4, 0x4, UP0 ;  /* 0x0000000404047887 */ /* 0x000fc40008000000 */
[----:B------:R-:W-:Y:S02]  /*1750*/  USEL UR5, UR6, 0x8, UP0 ;  /* 0x0000000806057887 */ /* 0x000fe40008000000 */
[----:B------:R-:W-:-:S04]  /*1760*/  UIADD3 UR4, UPT, UPT, UR4, UR7, UR8 ;  /* 0x0000000704047290 */ /* 0x000fc8000fffe008 */
[----:B------:R-:W-:-:S06]  /*1770*/  UIADD3 UR4, UPT, UPT, UR4, UR5, URZ ;  /* 0x0000000504047290 */ /* 0x000fcc000fffe0ff */
[----:B------:R-:W-:Y:S02]  /*1780*/  MOV R2, UR4 ;  /* 0x0000000400027c02 */ /* 0x000fe40008000f00 */
.L_x_18:
[----:B------:R-:W-:Y:S05]  /*1790*/  BRA.U !UP2, `(.L_x_19) ;  /* 0x000000010ad47547 */ /* 0x000fea000b800000 */
[----:B------:R-:W1:Y:S01]  /*17a0*/  LDCU.128 UR12, c[0x0][0xb10] ;  /* 0x00016200ff0c77ac */ /* 0x000e620008000c00 */
[----:B------:R-:W2:Y:S01]  /*17b0*/  LDCU UR6, c[0x0][0x370] ;  /* 0x00006e00ff0677ac */ /* 0x000ea20008000800 */
[----:B------:R-:W3:Y:S01]  /*17c0*/  LDCU UR5, c[0x0][0x374] ;  /* 0x00006e80ff0577ac */ /* 0x000ee20008000800 */
[----:B------:R-:W4:Y:S01]  /*17d0*/  LDCU UR25, c[0x0][0xb0c] ;  /* 0x00016180ff1977ac */ /* 0x000f220008000800 */
[----:B------:R-:W4:Y:S01]  /*17e0*/  LDCU UR4, c[0x0][0xb20] ;  /* 0x00016400ff0477ac */ /* 0x000f220008000800 */
[----:B------:R-:W4:Y:S01]  /*17f0*/  LDCU.64 UR8, c[0x0][0xb28] ;  /* 0x00016500ff0877ac */ /* 0x000f220008000a00 */
[----:B-1----:R-:W-:Y:S02]  /*1800*/  UISETP.NE.AND UP0, UPT, UR14, 0x1, UPT ;  /* 0x000000010e00788c */ /* 0x002fe4000bf05270 */
[----:B---3--:R-:W-:Y:S02]  /*1810*/  UIMAD.WIDE.U32 UR10, UR5, UR15, URZ ;  /* 0x0000000f050a72a5 */ /* 0x008fe4000f8e00ff */
[----:B--2---:R-:W-:-:S02]  /*1820*/  UIMAD.WIDE.U32 UR18, UR6, UR12, URZ ;  /* 0x0000000c061272a5 */ /* 0x004fc4000f8e00ff */
[----:B----4-:R-:W-:Y:S02]  /*1830*/  UISETP.NE.AND UP1, UPT, UR25, 0x1, UPT ;  /* 0x000000011900788c */ /* 0x010fe4000bf25270 */
[----:B------:R-:W-:Y:S01]  /*1840*/  UISETP.NE.AND UP2, UPT, UR23, 0x1, UPT ;  /* 0x000000011700788c */ /* 0x000fe2000bf45270 */
[----:B------:R-:W-:Y:S02]  /*1850*/  UMOV UR10, UR11 ;  /* 0x0000000b000a7c82 */ /* 0x000fe40008000000 */
[----:B------:R-:W-:Y:S01]  /*1860*/  UMOV UR18, UR19 ;  /* 0x0000001300127c82 */ /* 0x000fe20008000000 */
[----:B------:R-:W-:Y:S02]  /*1870*/  @UP0 USHF.R.U32.HI UR5, URZ, UR4, UR10 ;  /* 0x00000004ff050299 */ /* 0x000fe4000801160a */
[----:B------:R-:W-:Y:S02]  /*1880*/  UIMAD.WIDE.U32 UR20, UR45, UR15, URZ ;  /* 0x0000000f2d1472a5 */ /* 0x000fe4000f8e00ff */
[----:B------:R-:W-:-:S02]  /*1890*/  UIMAD.WIDE.U32 UR10, UR5, UR8, URZ ;  /* 0x00000008050a72a5 */ /* 0x000fc4000f8e00ff */
[----:B------:R-:W-:Y:S02]  /*18a0*/  @UP1 USHF.R.U32.HI UR6, URZ, UR13, UR18 ;  /* 0x0000000dff061299 */ /* 0x000fe40008011612 */
[----:B------:R-:W-:Y:S02]  /*18b0*/  UIMAD.WIDE.U32 UR16, UR46, UR12, URZ ;  /* 0x0000000c2e1072a5 */ /* 0x000fe4000f8e00ff */
[----:B------:R-:W-:Y:S01]  /*18c0*/  UIMAD.WIDE.U32 UR18, UR6, UR8, URZ ;  /* 0x00000008061272a5 */ /* 0x000fe2000f8e00ff */
[----:B------:R-:W-:Y:S01]  /*18d0*/  UMOV UR20, UR21 ;  /* 0x0000001500147c82 */ /* 0x000fe20008000000 */
[----:B------:R-:W-:Y:S01]  /*18e0*/  UMOV UR10, UR11 ;  /* 0x0000000b000a7c82 */ /* 0x000fe20008000000 */
[----:B------:R-:W-:Y:S02]  /*18f0*/  USHF.R.U32.HI UR20, URZ, UR4, UR20 ;  /* 0x00000004ff147299 */ /* 0x000fe40008011614 */
[----:B------:R-:W-:Y:S02]  /*1900*/  @UP2 USHF.R.U32.HI UR5, URZ, UR9, UR10 ;  /* 0x00000009ff052299 */ /* 0x000fe4000801160a */
[----:B------:R-:W-:Y:S01]  /*1910*/  UMOV UR7, UR19 ;  /* 0x0000001300077c82 */ /* 0x000fe20008000000 */
[----:B------:R-:W-:Y:S01]  /*1920*/  UMOV UR16, UR17 ;  /* 0x0000001100107c82 */ /* 0x000fe20008000000 */
[----:B------:R-:W-:-:S02]  /*1930*/  @UP2 USHF.R.U32.HI UR6, URZ, UR9, UR7 ;  /* 0x00000009ff062299 */ /* 0x000fc40008011607 */
[----:B------:R-:W-:Y:S02]  /*1940*/  USHF.R.U32.HI UR13, URZ, UR13, UR16 ;  /* 0x0000000dff0d7299 */ /* 0x000fe40008011610 */
[----:B------:R-:W-:Y:S02]  /*1950*/  USEL UR4, UR45, UR20, !UP0 ;  /* 0x000000142d047287 */ /* 0x000fe4000c000000 */
[----:B------:R-:W-:Y:S02]  /*1960*/  UIMAD UR7, UR5, UR23, URZ ;  /* 0x00000017050772a4 */ /* 0x000fe4000f8e02ff */
[----:B------:R-:W-:Y:S02]  /*1970*/  USEL UR5, UR46, UR13, !UP1 ;  /* 0x0000000d2e057287 */ /* 0x000fe4000c800000 */
[----:B------:R-:W-:Y:S02]  /*1980*/  UIMAD UR12, UR6, UR23, URZ ;  /* 0x00000017060c72a4 */ /* 0x000fe4000f8e02ff */
[----:B------:R-:W-:-:S02]  /*1990*/  UISETP.GE.AND UP0, UPT, UR4, UR7, UPT ;  /* 0x000000070400728c */ /* 0x000fc4000bf06270 */
[----:B------:R-:W-:Y:S02]  /*19a0*/  UIMAD.WIDE.U32 UR10, UR4, UR8, URZ ;  /* 0x00000008040a72a5 */ /* 0x000fe4000f8e00ff */
[----:B------:R-:W-:Y:S02]  /*19b0*/  UISETP.GE.OR UP0, UPT, UR5, UR12, UP0 ;  /* 0x0000000c0500728c */ /* 0x000fe40008706670 */
[----:B------:R-:W-:Y:S02]  /*19c0*/  UIMAD.WIDE.U32 UR12, UR5, UR8, URZ ;  /* 0x00000008050c72a5 */ /* 0x000fe4000f8e00ff */
[----:B------:R-:W-:Y:S01]  /*19d0*/  UIADD3 UR10, UPT, UPT, -UR4, URZ, URZ ;  /* 0x000000ff040a7290 */ /* 0x000fe2000fffe1ff */
[----:B------:R-:W-:Y:S01]  /*19e0*/  UMOV UR8, UR11 ;  /* 0x0000000b00087c82 */ /* 0x000fe20008000000 */
[----:B------:R-:W-:Y:S02]  /*19f0*/  UIADD3 UR11, UPT, UPT, -UR5, URZ, URZ ;  /* 0x000000ff050b7290 */ /* 0x000fe4000fffe1ff */
[----:B------:R-:W-:-:S03]  /*1a00*/  USHF.R.U32.HI UR8, URZ, UR9, UR8 ;  /* 0x00000009ff087299 */ /* 0x000fc60008011608 */
[----:B------:R-:W-:Y:S01]  /*1a10*/  @!UP0 UMOV UR7, UR13 ;  /* 0x0000000d00078c82 */ /* 0x000fe20008000000 */
[----:B------:R-:W-:Y:S02]  /*1a20*/  UIMAD UR45, UR14, UR10, UR45 ;  /* 0x0000000a0e2d72a4 */ /* 0x000fe4000f8e022d */
[----:B------:R-:W-:Y:S02]  /*1a30*/  USEL UR8, UR4, UR8, !UP2 ;  /* 0x0000000804087287 */ /* 0x000fe4000d000000 */
[----:B------:R-:W-:Y:S02]  /*1a40*/  @!UP0 USHF.R.U32.HI UR7, URZ, UR9, UR7 ;  /* 0x00000009ff078299 */ /* 0x000fe40008011607 */
[----:B------:R-:W-:Y:S02]  /*1a50*/  UIADD3 UR9, UPT, UPT, -UR8, URZ, URZ ;  /* 0x000000ff08097290 */ /* 0x000fe4000fffe1ff */
[----:B------:R-:W-:Y:S02]  /*1a60*/  @!UP0 USEL UR7, UR5, UR7, !UP2 ;  /* 0x0000000705078287 */ /* 0x000fe4000d000000 */
[----:B------:R-:W-:-:S02]  /*1a70*/  UIMAD UR9, UR23, UR9, UR4 ;  /* 0x00000009170972a4 */ /* 0x000fc4000f8e0204 */
[----:B------:R-:W-:Y:S02]  /*1a80*/  @!UP0 UIADD3 UR8, UPT, UPT, UR8, -UR7, URZ ;  /* 0x8000000708088290 */ /* 0x000fe4000fffe0ff */
[----:B------:R-:W-:Y:S02]  /*1a90*/  @!UP0 UIMAD UR6, UR9, UR6, UR7 ;  /* 0x00000006090682a4 */ /* 0x000fe4000f8e0207 */
[----:B------:R-:W-:Y:S02]  /*1aa0*/  @!UP0 UIMAD UR4, UR8, UR23, UR5 ;  /* 0x00000017080482a4 */ /* 0x000fe4000f8e0205 */
[----:B------:R-:W-:Y:S02]  /*1ab0*/  UIMAD UR46, UR25, UR11, UR46 ;  /* 0x0000000b192e72a4 */ /* 0x000fe4000f8e022e */
[----:B------:R-:W-:Y:S01]  /*1ac0*/  UIMAD UR45, UR4, UR14, UR45 ;  /* 0x0000000e042d72a4 */ /* 0x000fe2000f8e022d */
[----:B------:R-:W-:Y:S02]  /*1ad0*/  @!UP0 UMOV UR5, UR6 ;  /* 0x0000000600058c82 */ /* 0x000fe40008000000 */
[----:B------:R-:W-:-:S12]  /*1ae0*/  UIMAD UR46, UR5, UR25, UR46 ;  /* 0x00000019052e72a4 */ /* 0x000fd8000f8e022e */
.L_x_19:
[----:B------:R-:W-:Y:S02]  /*1af0*/  UISETP.NE.AND UP1, UPT, UR26, 0x1, UPT ;  /* 0x000000011a00788c */ /* 0x000fe4000bf25270 */
[----:B------:R-:W-:Y:S02]  /*1b00*/  UISETP.NE.AND UP0, UPT, UR22, 0x2, UPT ;  /* 0x000000021600788c */ /* 0x000fe4000bf05270 */
[----:B------:R-:W-:-:S05]  /*1b10*/  ULOP3.LUT UR21, UR24, 0x600, URZ, 0xc0, !UPT ;  /* 0x0000060018157892 */ /* 0x000fca000f8ec0ff */
[----:B------:R-:W-:Y:S07]  /*1b20*/  BRA.U UP1, `(.L_x_20) ;  /* 0x0000000101447547 */ /* 0x000fee000b800000 */
[----:B------:R-:W1:Y:S01]  /*1b30*/  LDCU.128 UR8, c[0x0][0xb10] ;  /* 0x00016200ff0877ac */ /* 0x000e620008000c00 */
[----:B------:R-:W2:Y:S01]  /*1b40*/  LDCU UR12, c[0x0][0xb0c] ;  /* 0x00016180ff0c77ac */ /* 0x000ea20008000800 */
[----:B------:R-:W3:Y:S01]  /*1b50*/  LDCU UR13, c[0x0][0xb20] ;  /* 0x00016400ff0d77ac */ /* 0x000ee20008000800 */
[----:B-1----:R-:W-:Y:S02]  /*1b60*/  UIMAD.WIDE.U32 UR6, UR46, UR8, URZ ;  /* 0x000000082e0672a5 */ /* 0x002fe4000f8e00ff */
[----:B------:R-:W-:Y:S02]  /*1b70*/  UIMAD.WIDE.U32 UR4, UR45, UR11, URZ ;  /* 0x0000000b2d0472a5 */ /* 0x000fe4000f8e00ff */
[----:B--2---:R-:W-:Y:S02]  /*1b80*/  UISETP.NE.AND UP2, UPT, UR12, 0x1, UPT ;  /* 0x000000010c00788c */ /* 0x004fe4000bf45270 */
[----:B------:R-:W-:Y:S01]  /*1b90*/  UISETP.NE.AND UP1, UPT, UR10, 0x1, UPT ;  /* 0x000000010a00788c */ /* 0x000fe2000bf25270 */
[----:B------:R-:W-:-:S02]  /*1ba0*/  UMOV UR6, UR7 ;  /* 0x0000000700067c82 */ /* 0x000fc40008000000 */
[----:B------:R-:W-:Y:S01]  /*1bb0*/  UMOV UR4, UR5 ;  /* 0x0000000500047c82 */ /* 0x000fe20008000000 */
[----:B------:R-:W-:Y:S02]  /*1bc0*/  USHF.R.U32.HI UR6, URZ, UR9, UR6 ;  /* 0x00000009ff067299 */ /* 0x000fe40008011606 */
[----:B---3--:R-:W-:Y:S02]  /*1bd0*/  USHF.R.U32.HI UR4, URZ, UR13, UR4 ;  /* 0x0000000dff047299 */ /* 0x008fe40008011604 */
[----:B------:R-:W-:Y:S02]  /*1be0*/  USEL UR5, UR46, UR6, !UP2 ;  /* 0x000000062e057287 */ /* 0x000fe4000d000000 */
[----:B------:R-:W-:-:S04]  /*1bf0*/  USEL UR4, UR45, UR4, !UP1 ;  /* 0x000000042d047287 */ /* 0x000fc8000c800000 */
[----:B------:R-:W-:Y:S02]  /*1c00*/  UIADD3 UR6, UPT, UPT, UR5, -UR4, URZ ;  /* 0x8000000405067290 */ /* 0x000fe4000fffe0ff */
[----:B------:R-:W-:Y:S02]  /*1c10*/  UIADD3 UR4, UPT, UPT, -UR5, UR4, URZ ;  /* 0x0000000405047290 */ /* 0x000fe4000fffe1ff */
[----:B------:R-:W-:Y:S02]  /*1c20*/  UIMAD UR45, UR6, UR10, UR45 ;  /* 0x0000000a062d72a4 */ /* 0x000fe4000f8e022d */
[----:B------:R-:W-:-:S12]  /*1c30*/  UIMAD UR46, UR4, UR12, UR46 ;  /* 0x0000000c042e72a4 */ /* 0x000fd8000f8e022e */
.L_x_20:
[----:B------:R-:W-:Y:S05]  /*1c40*/  BRA.U !UP5, `(.L_x_21) ;  /* 0x000000010d0c7547 */ /* 0x000fea000b800000 */
[----:B------:R-:W-:Y:S01]  /*1c50*/  UCGABAR_WAIT ;  /* 0x0000000000007dc7 */ /* 0x000fe20008000000 */
[----:B------:R-:W-:Y:S01]  /*1c60*/  CCTL.IVALL ;  /* 0x00000000ff00798f */ /* 0x000fe20002000000 */
[----:B------:R-:W-:Y:S05]  /*1c70*/  BRA `(.L_x_22) ;  /* 0x0000000000047947 */ /* 0x000fea0003800000 */
.L_x_21:
[----:B------:R-:W-:Y:S06]  /*1c80*/  BAR.SYNC.DEFER_BLOCKING 0x0 ;  /* 0x0000000000007b1d */ /* 0x000fec0000010000 */
.L_x_22:
[----:B------:R-:W-:Y:S05]  /*1c90*/  BRA.U UP0, `(.L_x_23) ;  /* 0x0000002d00c47547 */ /* 0x000fea000b800000 */
[----:B------:R-:W1:Y:S01]  /*1ca0*/  LDCU UR6, c[0x0][0x38c] ;  /* 0x00007180ff0677ac */ /* 0x000e620008000800 */
[----:B------:R-:W-:Y:S01]  /*1cb0*/  PLOP3.LUT P1, PT, PT, PT, UP3, 0x80, 0x8 ;  /* 0x000000000008781c */ /* 0x000fe20003f2f038 */
[----:B------:R-:W-:Y:S01]  /*1cc0*/  IMAD.MOV.U32 R12, RZ, RZ, 0x1 ;  /* 0x00000001ff0c7424 */ /* 0x000fe200078e00ff */
[----:B------:R-:W-:Y:S01]  /*1cd0*/  ISETP.EQ.OR P2, PT, R0, RZ, P3 ;  /* 0x000000ff0000720c */ /* 0x000fe20001f42670 */
[----:B------:R-:W-:Y:S01]  /*1ce0*/  UISETP.NE.AND UP1, UPT, UR22, URZ, UPT ;  /* 0x000000ff1600728c */ /* 0x000fe2000bf25270 */
[----:B------:R-:W-:Y:S02]  /*1cf0*/  PLOP3.LUT P1, PT, P1, PT, PT, 0x8, 0x80 ;  /* 0x000000000080781c */ /* 0x000fe40000f2e170 */
[----:B------:R-:W-:Y:S01]  /*1d00*/  CS2R R10, SRZ ;  /* 0x00000000000a7805 */ /* 0x000fe2000001ff00 */
[----:B------:R-:W-:Y:S01]  /*1d10*/  IMAD.MOV.U32 R9, RZ, RZ, RZ ;  /* 0x000000ffff097224 */ /* 0x000fe200078e00ff */
[----:B------:R-:W2:Y:S01]  /*1d20*/  LDCU UR39, c[0x0][0x370] ;  /* 0x00006e00ff2777ac */ /* 0x000ea20008000800 */
[----:B------:R-:W-:Y:S01]  /*1d30*/  IMAD.MOV.U32 R8, RZ, RZ, 0x1 ;  /* 0x00000001ff087424 */ /* 0x000fe200078e00ff */
[----:B------:R-:W3:Y:S01]  /*1d40*/  LDCU.64 UR28, c[0x0][0x348] ;  /* 0x00006900ff1c77ac */ /* 0x000ee20008000a00 */
[----:B------:R-:W-:-:S02]  /*1d50*/  USHF.R.U32.HI UR44, URZ, 0x5, UR21 ;  /* 0x00000005ff2c7899 */ /* 0x000fc40008011615 */
[----:B-1----:R-:W-:Y:S02]  /*1d60*/  UIADD3 UR5, UPT, UPT, UR6, 0x1f, URZ ;  /* 0x0000001f06057890 */ /* 0x002fe4000fffe0ff */
[----:B------:R-:W-:Y:S02]  /*1d70*/  UIADD3 UR47, UPT, UPT, UR6, 0x3e, URZ ;  /* 0x0000003e062f7890 */ /* 0x000fe4000fffe0ff */
[----:B------:R-:W-:Y:S01]  /*1d80*/  USHF.R.S32.HI UR4, URZ, 0x1f, UR5 ;  /* 0x0000001fff047899 */ /* 0x000fe20008011405 */
[----:B------:R-:W1:Y:S03]  /*1d90*/  LDCU UR38, c[0x0][0x374] ;  /* 0x00006e80ff2677ac */ /* 0x000e660008000800 */
[----:B------:R-:W-:Y:S02]  /*1da0*/  ULEA.HI UR4, UR4, UR5, URZ, 0x5 ;  /* 0x0000000504047291 */ /* 0x000fe4000f8f28ff */
[----:B------:R-:W-:-:S02]  /*1db0*/  USEL UR25, UR34, 0x2, UP1 ;  /* 0x0000000222197887 */ /* 0x000fc40008800000 */
[----:B------:R-:W-:Y:S02]  /*1dc0*/  USHF.R.S32.HI UR42, URZ, 0x5, UR4 ;  /* 0x00000005ff2a7899 */ /* 0x000fe40008011404 */
[----:B------:R-:W-:Y:S02]  /*1dd0*/  UIADD3 UR4, UPT, UPT, UR6, -0x1, URZ ;  /* 0xffffffff06047890 */ /* 0x000fe4000fffe0ff */
[----:B------:R-:W-:Y:S02]  /*1de0*/  UISETP.LT.U32.AND UP0, UPT, UR42, 0x36, UPT ;  /* 0x000000362a00788c */ /* 0x000fe4000bf01070 */
[----:B------:R-:W-:Y:S02]  /*1df0*/  UISETP.GE.U32.AND UP2, UPT, UR4, -0x3f, UPT ;  /* 0xffffffc10400788c */ /* 0x000fe4000bf46070 */
[----:B------:R-:W-:Y:S01]  /*1e00*/  USEL UR41, UR42, 0x36, UP0 ;  /* 0x000000362a297887 */ /* 0x000fe20008000000 */
[----:B------:R-:W-:-:S03]  /*1e10*/  UMOV UR5, URZ ;  /* 0x000000ff00057c82 */ /* 0x000fc60008000000 */
[----:B------:R-:W-:Y:S02]  /*1e20*/  UIADD3 UR24, UPT, UPT, UR41, -0x1, URZ ;  /* 0xffffffff29187890 */ /* 0x000fe4000fffe0ff */
[----:B------:R-:W-:-:S03]  /*1e30*/  UIADD3 UR43, UPT, UPT, UR42, -UR41, URZ ;  /* 0x800000292a2b7290 */ /* 0x000fc6000fffe0ff */
[----:B------:R-:W-:-:S04]  /*1e40*/  @UP2 UIADD3 UR24, UPT, UPT, UR41, URZ, URZ ;  /* 0x000000ff29182290 */ /* 0x000fc8000fffe0ff */
[----:B-123--:R-:W-:-:S12]  /*1e50*/  UIADD3 UR24, UPT, UPT, UR24, 0x1, URZ ;  /* 0x0000000118187890 */ /* 0x00efd8000fffe0ff */
.L_x_43:
[----:B------:R-:W-:Y:S01]  /*1e60*/  UISETP.NE.AND UP0, UPT, UR48, URZ, UPT ;  /* 0x000000ff3000728c */ /* 0x000fe2000bf05270 */
[----:B------:R-:W1:Y:S08]  /*1e70*/  S2UR UR48, SR_CgaCtaId ;  /* 0x00000000003079c3 */ /* 0x000e700000008800 */
[----:B------:R-:W-:Y:S05]  /*1e80*/  BRA.U UP0, `(.L_x_24) ;  /* 0x0000000100347547 */ /* 0x000fea000b800000 */
[----:B------:R-:W2:Y:S01]  /*1e90*/  S2R R0, SR_CgaCtaId ;  /* 0x0000000000007919 */ /* 0x000ea20000008800 */
[----:B------:R-:W-:-:S04]  /*1ea0*/  MOV R2, 0x400 ;  /* 0x0000040000027802 */ /* 0x000fc80000000f00 */
[----:B--2---:R-:W-:Y:S02]  /*1eb0*/  LEA R0, R0, R2, 0x18 ;  /* 0x0000000200007211 */ /* 0x004fe400078ec0ff */
[----:B------:R-:W-:-:S03]  /*1ec0*/  SHF.L.U32 R2, R8, 0x1f, RZ ;  /* 0x0000001f08027819 */ /* 0x000fc600000006ff */
[----:B------:R-:W-:-:S04]  /*1ed0*/  IMAD R0, R9, 0x8, R0 ;  /* 0x0000000809007824 */ /* 0x000fc800078e0200 */
[----:B------:R-:W2:Y:S02]  /*1ee0*/  SYNCS.PHASECHK.TRANS64.TRYWAIT P0, [R0+URZ+0x3f0], R2 ;  /* 0x0003f002000075a7 */ /* 0x000ea400080011ff */
[----:B--2---:R-:W-:Y:S05]  /*1ef0*/  @!P0 BRA `(.L_x_25) ;  /* 0x00000068009c8947 */ /* 0x004fea0003800000 */
.L_x_153:
[----:B------:R-:W-:Y:S01]  /*1f00*/  VIADD R9, R9, 0x1 ;  /* 0x0000000109097836 */ /* 0x000fe20000000000 */
[----:B------:R2:W-:Y:S04]  /*1f10*/  SYNCS.ARRIVE.TRANS64.A1T0 RZ, [R0+URZ+0x3e0], RZ ;  /* 0x0003e0ff00ff79a7 */ /* 0x0005e800081000ff */
[----:B------:R-:W-:-:S04]  /*1f20*/  ISETP.NE.AND P0, PT, R9, 0x2, PT ;  /* 0x000000020900780c */ /* 0x000fc80003f05270 */
[----:B------:R-:W-:Y:S02]  /*1f30*/  SEL R9, R9, RZ, P0 ;  /* 0x000000ff09097207 */ /* 0x000fe40000000000 */
[----:B--2---:R-:W-:-:S04]  /*1f40*/  SEL R0, RZ, 0x1, P0 ;  /* 0x00000001ff007807 */ /* 0x004fc80000000000 */
[----:B------:R-:W-:-:S07]  /*1f50*/  LOP3.LUT R8, R8, R0, RZ, 0x3c, !PT ;  /* 0x0000000008087212 */ /* 0x000fce00078e3cff */
.L_x_24:
[----:B------:R-:W-:Y:S01]  /*1f60*/  UMOV UR6, 0x400 ;  /* 0x0000040000067882 */ /* 0x000fe20000000000 */
[----:B------:R-:W-:Y:S01]  /*1f70*/  SHF.L.U32 R0, R12, 0x1f, RZ ;  /* 0x0000001f0c007819 */ /* 0x000fe200000006ff */
[----:B-1----:R-:W-:Y:S02]  /*1f80*/  ULEA UR6, UR48, UR6, 0x18 ;  /* 0x0000000630067291 */ /* 0x002fe4000f8ec0ff */
[----:B------:R-:W-:Y:S02]  /*1f90*/  UISETP.GE.U32.AND UP0, UPT, UR47, 0x3f, UPT ;  /* 0x0000003f2f00788c */ /* 0x000fe4000bf06070 */
[----:B------:R-:W-:Y:S02]  /*1fa0*/  ULEA UR4, UR5, UR6, 0x3 ;  /* 0x0000000605047291 */ /* 0x000fe4000f8e18ff */
[----:B------:R-:W-:Y:S02]  /*1fb0*/  USHF.L.U32 UR11, UR45, 0x6, URZ ;  /* 0x000000062d0b7899 */ /* 0x000fe400080006ff */
[----:B------:R-:W-:Y:S01]  /*1fc0*/  ULEA UR35, UR46, UR44, 0x6 ;  /* 0x0000002c2e237291 */ /* 0x000fe2000f8e30ff */
[----:B------:R-:W-:-:S04]  /*1fd0*/  UMOV UR13, URZ ;  /* 0x000000ff000d7c82 */ /* 0x000fc80008000000 */
[----:B------:R1:W2:Y:S01]  /*1fe0*/  SYNCS.PHASECHK.TRANS64.TRYWAIT P0, [UR4+0x1b0], R0 ;  /* 0x0001b000ff0075a7 */ /* 0x0002a20008001104 */
[----:B------:R-:W-:Y:S06]  /*1ff0*/  BRA.U !UP0, `(.L_x_26) ;  /* 0x0000000108bc7547 */ /* 0x000fec000b800000 */
[----:B------:R-:W-:Y:S01]  /*2000*/  UMOV UR7, URZ ;  /* 0x000000ff00077c82 */ /* 0x000fe20008000000 */
[----:B------:R-:W-:-:S05]  /*2010*/  UMOV UR4, UR5 ;  /* 0x0000000500047c82 */ /* 0x000fca0008000000 */
.L_x_32:
[----:B------:R-:W-:Y:S01]  /*2020*/  ULEA UR33, UR4, UR6, 0x3 ;  /* 0x0000000604217291 */ /* 0x000fe2000f8e18ff */
[----:B--2---:R-:W-:Y:S01]  /*2030*/  @!P3 MOV R2, 0x1000 ;  /* 0x000010000002b802 */ /* 0x004fe20000000f00 */
[----:B--2-4-:R-:W-:Y:S10]  /*2040*/  @P0 BRA `(.L_x_27) ;  /* 0x00000000000c0947 */ /* 0x014ff40003800000 */
[----:B------:R-:W-:-:S04]  /*2050*/  SHF.L.U32 R3, R12, 0x1f, RZ ;  /* 0x0000001f0c037819 */ /* 0x000fc800000006ff */
[----:B------:R-:W2:Y:S02]  /*2060*/  SYNCS.PHASECHK.TRANS64.TRYWAIT P0, [UR33+0x1b0], R3 ;  /* 0x0001b003ff0075a7 */ /* 0x000ea40008001121 */
[----:B--2---:R-:W-:Y:S05]  /*2070*/  @!P0 BRA `(.L_x_28) ;  /* 0x0000006800508947 */ /* 0x004fea0003800000 */
.L_x_27:
[----:B------:R2:W-:Y:S01]  /*2080*/  @!P3 SYNCS.ARRIVE.TRANS64 RZ, [UR33], R2 ;  /* 0x00000002ffffb9a7 */ /* 0x0005e20008000021 */
[----:B------:R-:W-:-:S04]  /*2090*/  ULOP3.LUT UR5, UR25, 0x2, URZ, 0xfc, !UPT ;  /* 0x0000000219057892 */ /* 0x000fc8000f8efcff */
[----:B------:R-:W-:-:S09]  /*20a0*/  UISETP.NE.AND UP0, UPT, UR5, 0x2, UPT ;  /* 0x000000020500788c */ /* 0x000fd2000bf05270 */
[----:B------:R-:W-:Y:S05]  /*20b0*/  BRA.U UP0, `(.L_x_29) ;  /* 0x0000000100047547 */ /* 0x000fea000b800000 */
[----:B------:R-:W-:Y:S05]  /*20c0*/  BPT.TRAP 0x1 ;  /* 0x000000040000795c */ /* 0x000fea0000300000 */
.L_x_29:
[----:B------:R-:W-:Y:S04]  /*20d0*/  BSSY.RECONVERGENT B0, `(.L_x_30) ;  /* 0x0000003000007945 */ /* 0x000fe80003800200 */
[----:B------:R-:W-:Y:S05]  /*20e0*/  @P2 BRA `(.L_x_31) ;  /* 0x0000000000042947 */ /* 0x000fea0003800000 */
[----:B------:R-:W-:Y:S05]  /*20f0*/  BPT.TRAP 0x1 ;  /* 0x000000040000795c */ /* 0x000fea0000300000 */
.L_x_31:
[----:B------:R-:W-:Y:S05]  /*2100*/  BSYNC.RECONVERGENT B0 ;  /* 0x0000000000007941 */ /* 0x000fea0003800200 */
.L_x_30:
[----:B------:R-:W-:Y:S02]  /*2110*/  UIADD3 UR5, UPT, UPT, UR4, 0x1, URZ ;  /* 0x0000000104057890 */ /* 0x000fe4000fffe0ff */
[----:B------:R-:W-:Y:S02]  /*2120*/  UIADD3 UR16, UP1, UPT, UR28, 0x80, URZ ;  /* 0x000000801c107890 */ /* 0x000fe4000ff3e0ff */
[----:B------:R-:W-:Y:S02]  /*2130*/  UISETP.NE.AND UP0, UPT, UR5, 0x36, UPT ;  /* 0x000000360500788c */ /* 0x000fe4000bf05270 */
[----:B------:R-:W-:Y:S02]  /*2140*/  USHF.L.U32 UR34, UR7, 0x5, URZ ;  /* 0x0000000507227899 */ /* 0x000fe400080006ff */
[----:B------:R-:W-:Y:S02]  /*2150*/  USEL UR9, URZ, 0x1, UP0 ;  /* 0x00000001ff097887 */ /* 0x000fe40008000000 */
[----:B------:R-:W-:-:S02]  /*2160*/  USEL UR5, UR5, URZ, UP0 ;  /* 0x000000ff05057287 */ /* 0x000fc40008000000 */
[----:B------:R-:W-:Y:S02]  /*2170*/  UIADD3 UR14, UP0, UPT, UR28, 0x180, URZ ;  /* 0x000001801c0e7890 */ /* 0x000fe4000ff1e0ff */
[----:B------:R-:W-:Y:S01]  /*2180*/  ULEA UR8, UR5, UR6, 0x3 ;  /* 0x0000000605087291 */ /* 0x000fe2000f8e18ff */
[----:B------:R-:W-:Y:S01]  /*2190*/  LOP3.LUT R12, R12, UR9, RZ, 0x3c, !PT ;  /* 0x000000090c0c7c12 */ /* 0x000fe2000f8e3cff */
[----:B------:R-:W-:Y:S02]  /*21a0*/  UIADD3.X UR17, UPT, UPT, URZ, UR29, URZ, UP1, !UPT ;  /* 0x0000001dff117290 */ /* 0x000fe40008ffe4ff */
[----:B------:R-:W-:Y:S01]  /*21b0*/  UIADD3.X UR15, UPT, UPT, URZ, UR29, URZ, UP0, !UPT ;  /* 0x0000001dff0f7290 */ /* 0x000fe200087fe4ff */
[----:B-1----:R-:W-:Y:S01]  /*21c0*/  SHF.L.U32 R0, R12, 0x1f, RZ ;  /* 0x0000001f0c007819 */ /* 0x002fe200000006ff */
[----:B------:R-:W-:Y:S01]  /*21d0*/  UMOV UR18, 0x0 ;  /* 0x0000000000127882 */ /* 0x000fe20000000000 */
[----:B------:R-:W-:Y:S01]  /*21e0*/  UMOV UR19, 0x10000000 ;  /* 0x1000000000137882 */ /* 0x000fe20000000000 */
[----:B------:R-:W-:Y:S01]  /*21f0*/  UMOV UR12, UR36 ;  /* 0x00000024000c7c82 */ /* 0x000fe20008000000 */
[----:B------:R3:W4:Y:S01]  /*2200*/  SYNCS.PHASECHK.TRANS64.TRYWAIT P0, [UR8+0x1b0], R0 ;  /* 0x0001b000ff0075a7 */ /* 0x0007220008001108 */
[----:B------:R-:W-:Y:S01]  /*2210*/  USHF.L.U32 UR8, UR4, 0xb, URZ ;  /* 0x0000000b04087899 */ /* 0x000fe200080006ff */
[----:B------:R-:W-:-:S02]  /*2220*/  UMOV UR9, UR33 ;  /* 0x0000002100097c82 */ /* 0x000fc40008000000 */
[----:B------:R-:W-:Y:S01]  /*2230*/  UMOV UR4, 0xf0000 ;  /* 0x000f000000047882 */ /* 0x000fe20000000000 */
[----:B------:R-:W-:Y:S02]  /*2240*/  ULOP3.LUT UR32, UR8, UR21, URZ, 0xfc, !UPT ;  /* 0x0000001508207292 */ /* 0x000fe4000f8efcff */
[----:B------:R-:W-:Y:S02]  /*2250*/  UIADD3 UR8, UPT, UPT, UR6, 0x1d800, UR8 ;  /* 0x0001d80006087890 */ /* 0x000fe4000fffe008 */
[----:B------:R-:W-:Y:S01]  /*2260*/  UIADD3 UR32, UPT, UPT, UR6, 0x2800, UR32 ;  /* 0x0000280006207890 */ /* 0x000fe2000fffe020 */
[----:B------:R-:W-:Y:S01]  /*2270*/  UMOV UR10, UR34 ;  /* 0x00000022000a7c82 */ /* 0x000fe20008000000 */
[----:B------:R-:W-:Y:S01]  /*2280*/  UIADD3 UR7, UPT, UPT, UR7, 0x1, URZ ;  /* 0x0000000107077890 */ /* 0x000fe2000fffe0ff */
[----:B------:R-:W-:-:S03]  /*2290*/  UMOV UR13, UR24 ;  /* 0x00000018000d7c82 */ /* 0x000fc60008000000 */
[----:B------:R-:W-:-:S03]  /*22a0*/  UISETP.NE.AND UP0, UPT, UR7, UR24, UPT ;  /* 0x000000180700728c */ /* 0x000fc6000bf05270 */
[----:B------:R1:W-:Y:S01]  /*22b0*/  UTMALDG.3D.MULTICAST [UR32], [UR16], UR4, desc[UR18] ;  /* 0x00001220100073b4 */ /* 0x0003e20008011804 */
[----:B------:R3:W-:Y:S01]  /*22c0*/  UTMALDG.3D [UR8], [UR14], desc[UR18] ;  /* 0x000012080e0075b4 */ /* 0x0007e20008011000 */
[----:B-1----:R-:W-:-:S04]  /*22d0*/  UMOV UR4, UR5 ;  /* 0x0000000500047c82 */ /* 0x002fc80008000000 */
[----:B---3--:R-:W-:Y:S05]  /*22e0*/  BRA.U UP0, `(.L_x_32) ;  /* 0xfffffffd004c7547 */ /* 0x008fea000b83ffff */
.L_x_26:
[----:B------:R-:W-:Y:S01]  /*22f0*/  ULEA UR4, UR5, UR6, 0x3 ;  /* 0x0000000605047291 */ /* 0x000fe2000f8e18ff */
[----:B-1----:R-:W-:Y:S01]  /*2300*/  SHF.L.U32 R0, R12, 0x1f, RZ ;  /* 0x0000001f0c007819 */ /* 0x002fe200000006ff */
[----:B------:R-:W-:Y:S01]  /*2310*/  @!P1 SYNCS.ARRIVE.TRANS64.A1T0 RZ, [UR6+0x378], RZ ;  /* 0x000378ffffff99a7 */ /* 0x000fe20008100006 */
[----:B------:R-:W-:-:S06]  /*2320*/  UISETP.GT.AND UP0, UPT, UR42, UR41, UPT ;  /* 0x000000292a00728c */ /* 0x000fcc000bf04270 */
[----:B--2-4-:R1:W2:Y:S03]  /*2330*/  SYNCS.PHASECHK.TRANS64.TRYWAIT P0, [UR4+0x1b0], R0 ;  /* 0x0001b000ff0075a7 */ /* 0x0142a60008001104 */
[----:B------:R-:W-:Y:S05]  /*2340*/  BRA.U !UP0, `(.L_x_33) ;  /* 0x0000000108c07547 */ /* 0x000fea000b800000 */
[----:B------:R-:W-:Y:S01]  /*2350*/  UIADD3 UR26, UPT, UPT, UR43, UR13, URZ ;  /* 0x0000000d2b1a7290 */ /* 0x000fe2000fffe0ff */
[----:B------:R-:W-:-:S11]  /*2360*/  UMOV UR4, UR5 ;  /* 0x0000000500047c82 */ /* 0x000fd60008000000 */
.L_x_39:
[----:B------:R-:W-:Y:S01]  /*2370*/  ULEA UR17, UR4, UR6, 0x3 ;  /* 0x0000000604117291 */ /* 0x000fe2000f8e18ff */
[----:B--2---:R-:W-:Y:S01]  /*2380*/  @!P3 MOV R2, 0x1000 ;  /* 0x000010000002b802 */ /* 0x004fe20000000f00 */
[----:B--2-4-:R-:W-:Y:S10]  /*2390*/  @P0 BRA `(.L_x_34) ;  /* 0x00000000000c0947 */ /* 0x014ff40003800000 */
[----:B------:R-:W-:-:S04]  /*23a0*/  SHF.L.U32 R3, R12, 0x1f, RZ ;  /* 0x0000001f0c037819 */ /* 0x000fc800000006ff */
[----:B------:R-:W2:Y:S02]  /*23b0*/  SYNCS.PHASECHK.TRANS64.TRYWAIT P0, [UR17+0x1b0], R3 ;  /* 0x0001b003ff0075a7 */ /* 0x000ea40008001111 */
[----:B--2---:R-:W-:Y:S05]  /*23c0*/  @!P0 BRA `(.L_x_35) ;  /* 0x0000006400948947 */ /* 0x004fea0003800000 */
.L_x_34:
[----:B------:R2:W-:Y:S01]  /*23d0*/  @!P3 SYNCS.ARRIVE.TRANS64 RZ, [UR17], R2 ;  /* 0x00000002ffffb9a7 */ /* 0x0005e20008000011 */
[----:B------:R-:W-:-:S04]  /*23e0*/  ULOP3.LUT UR5, UR25, 0x2, URZ, 0xfc, !UPT ;  /* 0x0000000219057892 */ /* 0x000fc8000f8efcff */
[----:B------:R-:W-:-:S09]  /*23f0*/  UISETP.NE.AND UP0, UPT, UR5, 0x2, UPT ;  /* 0x000000020500788c */ /* 0x000fd2000bf05270 */
[----:B------:R-:W-:Y:S05]  /*2400*/  BRA.U UP0, `(.L_x_36) ;  /* 0x0000000100047547 */ /* 0x000fea000b800000 */
[----:B------:R-:W-:Y:S05]  /*2410*/  BPT.TRAP 0x1 ;  /* 0x000000040000795c */ /* 0x000fea0000300000 */
.L_x_36:
[----:B------:R-:W-:Y:S04]  /*2420*/  BSSY.RECONVERGENT B0, `(.L_x_37) ;  /* 0x0000003000007945 */ /* 0x000fe80003800200 */
[----:B------:R-:W-:Y:S05]  /*2430*/  @P2 BRA `(.L_x_38) ;  /* 0x0000000000042947 */ /* 0x000fea0003800000 */
[----:B------:R-:W-:Y:S05]  /*2440*/  BPT.TRAP 0x1 ;  /* 0x000000040000795c */ /* 0x000fea0000300000 */
.L_x_38:
[----:B------:R-:W-:Y:S05]  /*2450*/  BSYNC.RECONVERGENT B0 ;  /* 0x0000000000007941 */ /* 0x000fea0003800200 */
.L_x_37:
[----:B------:R-:W-:Y:S02]  /*2460*/  UIADD3 UR5, UPT, UPT, UR4, 0x1, URZ ;  /* 0x0000000104057890 */ /* 0x000fe4000fffe0ff */
[----:B------:R-:W-:Y:S02]  /*2470*/  UIADD3 UR14, UP1, UPT, UR28, 0x80, URZ ;  /* 0x000000801c0e7890 */ /* 0x000fe4000ff3e0ff */
[----:B------:R-:W-:Y:S02]  /*2480*/  UISETP.NE.AND UP0, UPT, UR5, 0x36, UPT ;  /* 0x000000360500788c */ /* 0x000fe4000bf05270 */
[----:B------:R-:W-:Y:S02]  /*2490*/  USHF.L.U32 UR18, UR13, 0x5, URZ ;  /* 0x000000050d127899 */ /* 0x000fe400080006ff */
[----:B------:R-:W-:Y:S02]  /*24a0*/  USEL UR8, URZ, 0x1, UP0 ;  /* 0x00000001ff087887 */ /* 0x000fe40008000000 */
[----:B------:R-:W-:-:S02]  /*24b0*/  USEL UR5, UR5, URZ, UP0 ;  /* 0x000000ff05057287 */ /* 0x000fc40008000000 */
[----:B------:R-:W-:Y:S02]  /*24c0*/  UIADD3 UR22, UP0, UPT, UR28, 0x180, URZ ;  /* 0x000001801c167890 */ /* 0x000fe4000ff1e0ff */
[----:B------:R-:W-:Y:S01]  /*24d0*/  LOP3.LUT R12, R12, UR8, RZ, 0x3c, !PT ;  /* 0x000000080c0c7c12 */ /* 0x000fe2000f8e3cff */
[----:B------:R-:W-:Y:S02]  /*24e0*/  USHF.L.U32 UR8, UR4, 0xb, URZ ;  /* 0x0000000b04087899 */ /* 0x000fe400080006ff */
[----:B------:R-:W-:Y:S01]  /*24f0*/  ULEA UR7, UR5, UR6, 0x3 ;  /* 0x0000000605077291 */ /* 0x000fe2000f8e18ff */
[----:B-1----:R-:W-:Y:S01]  /*2500*/  SHF.L.U32 R0, R12, 0x1f, RZ ;  /* 0x0000001f0c007819 */ /* 0x002fe200000006ff */
[----:B------:R-:W-:Y:S02]  /*2510*/  ULOP3.LUT UR16, UR8, UR21, URZ, 0xfc, !UPT ;  /* 0x0000001508107292 */ /* 0x000fe4000f8efcff */
[----:B------:R-:W-:Y:S02]  /*2520*/  UIADD3.X UR15, UPT, UPT, URZ, UR29, URZ, UP1, !UPT ;  /* 0x0000001dff0f7290 */ /* 0x000fe40008ffe4ff */
[----:B------:R-:W-:-:S02]  /*2530*/  UIADD3 UR16, UPT, UPT, UR6, 0x2800, UR16 ;  /* 0x0000280006107890 */ /* 0x000fc4000fffe010 */
[----:B------:R-:W-:Y:S01]  /*2540*/  UIADD3 UR8, UPT, UPT, UR6, 0x1d800, UR8 ;  /* 0x0001d80006087890 */ /* 0x000fe2000fffe008 */
[----:B------:R3:W4:Y:S01]  /*2550*/  SYNCS.PHASECHK.TRANS64.TRYWAIT P0, [UR7+0x1b0], R0 ;  /* 0x0001b000ff0075a7 */ /* 0x0007220008001107 */
[----:B------:R-:W-:Y:S01]  /*2560*/  UIADD3.X UR23, UPT, UPT, URZ, UR29, URZ, UP0, !UPT ;  /* 0x0000001dff177290 */ /* 0x000fe200087fe4ff */
[----:B------:R-:W-:Y:S01]  /*2570*/  UMOV UR4, 0xf0000 ;  /* 0x000f000000047882 */ /* 0x000fe20000000000 */
[----:B------:R-:W-:Y:S01]  /*2580*/  UMOV UR30, 0x0 ;  /* 0x00000000001e7882 */ /* 0x000fe20000000000 */
[----:B------:R-:W-:Y:S01]  /*2590*/  UMOV UR31, 0x10000000 ;  /* 0x10000000001f7882 */ /* 0x000fe20000000000 */
[----:B------:R-:W-:Y:S01]  /*25a0*/  UMOV UR19, UR35 ;  /* 0x0000002300137c82 */ /* 0x000fe20008000000 */
[----:B------:R-:W-:Y:S01]  /*25b0*/  UMOV UR20, UR36 ;  /* 0x0000002400147c82 */ /* 0x000fe20008000000 */
[----:B------:R-:W-:Y:S01]  /*25c0*/  UMOV UR12, UR36 ;  /* 0x00000024000c7c82 */ /* 0x000fe20008000000 */
[----:B------:R-:W-:Y:S01]  /*25d0*/  UMOV UR9, UR17 ;  /* 0x0000001100097c82 */ /* 0x000fe20008000000 */
[----:B------:R-:W-:Y:S01]  /*25e0*/  UMOV UR10, UR18 ;  /* 0x00000012000a7c82 */ /* 0x000fe20008000000 */
[----:B------:R1:W-:Y:S01]  /*25f0*/  UTMALDG.3D.MULTICAST [UR16], [UR14], UR4, desc[UR30] ;  /* 0x00001e100e0073b4 */ /* 0x0003e20008011804 */
[----:B------:R-:W-:-:S04]  /*2600*/  UIADD3 UR13, UPT, UPT, UR13, 0x1, URZ ;  /* 0x000000010d0d7890 */ /* 0x000fc8000fffe0ff */
[----:B------:R-:W-:Y:S01]  /*2610*/  UISETP.NE.AND UP0, UPT, UR13, UR26, UPT ;  /* 0x0000001a0d00728c */ /* 0x000fe2000bf05270 */
[----:B------:R3:W-:Y:S01]  /*2620*/  UTMALDG.3D [UR8], [UR22], desc[UR30] ;  /* 0x00001e08160075b4 */ /* 0x0007e20008011000 */
[----:B-1----:R-:W-:-:S07]  /*2630*/  UMOV UR4, UR5 ;  /* 0x0000000500047c82 */ /* 0x002fce0008000000 */
[----:B---3--:R-:W-:Y:S05]  /*2640*/  BRA.U UP0, `(.L_x_39) ;  /* 0xfffffffd00487547 */ /* 0x008fea000b83ffff */
.L_x_33:
[C---:B------:R-:W-:Y:S01]  /*2650*/  LEA R3, R11.reuse, UR6, 0x3 ;  /* 0x000000060b037c11 */ /* 0x040fe2000f8e18ff */
[----:B------:R-:W-:Y:S01]  /*2660*/  NOP ;  /* 0x0000000000007918 */ /* 0x000fe20000000000 */
[----:B-1----:R-:W-:Y:S02]  /*2670*/  SHF.L.U32 R0, R10, 0x1f, RZ ;  /* 0x0000001f0a007819 */ /* 0x002fe400000006ff */
[----:B------:R-:W-:Y:S02]  /*2680*/  LEA R4, R11, UR6, 0x4 ;  /* 0x000000060b047c11 */ /* 0x000fe4000f8e20ff */
[----:B--2-4-:R-:W1:Y:S02]  /*2690*/  SYNCS.PHASECHK.TRANS64.TRYWAIT P0, [R3+URZ+0x380], R0 ;  /* 0x00038000030075a7 */ /* 0x014e6400080011ff */
[----:B-1----:R-:W-:Y:S05]  /*26a0*/  @!P0 BRA `(.L_x_40) ;  /* 0x0000006000f48947 */ /* 0x002fea0003800000 */
.L_x_156:
[----:B------:R-:W2:Y:S01]  /*26b0*/  LDS.128 R4, [R4+0x410] ;  /* 0x0004100004047984 */ /* 0x000ea20000000c00 */
[----:B------:R-:W-:Y:S01]  /*26c0*/  UISETP.GE.AND UP0, UPT, UR40, 0x1, UPT ;  /* 0x000000012800788c */ /* 0x000fe2000bf06270 */
[----:B------:R-:W-:Y:S01]  /*26d0*/  @!PT LDS RZ, [RZ] ;  /* 0x00000000fffff984 */ /* 0x000fe20000000800 */
[----:B------:R-:W-:Y:S01]  /*26e0*/  @!PT LDS RZ, [RZ] ;  /* 0x00000000fffff984 */ /* 0x000fe20000000800 */
[----:B------:R-:W-:Y:S01]  /*26f0*/  @!PT LDS RZ, [RZ] ;  /* 0x00000000fffff984 */ /* 0x000fe20000000800 */
[----:B------:R-:W-:Y:S01]  /*2700*/  @!PT LDS RZ, [RZ] ;  /* 0x00000000fffff984 */ /* 0x000fe20000000800 */
[----:B------:R3:W-:Y:S06]  /*2710*/  MEMBAR.ALL.CTA ;  /* 0x0000000000007992 */ /* 0x0007ec0000008000 */
[----:B---3--:R-:W3:Y:S01]  /*2720*/  FENCE.VIEW.ASYNC.S ;  /* 0x00000000000073c6 */ /* 0x008ee20000000000 */
[----:B--2---:R-:W-:-:S13]  /*2730*/  LOP3.LUT P0, RZ, R6, 0x1, RZ, 0xc0, !PT ;  /* 0x0000000106ff7812 */ /* 0x004fda000780c0ff */
[----:B---3--:R-:W-:Y:S01]  /*2740*/  VOTEU.ANY UP1, P0 ;  /* 0x0000000000ff7886 */ /* 0x008fe20000020100 */
[----:B------:R-:W-:-:S13]  /*2750*/  PLOP3.LUT P0, PT, PT, PT, UP1, 0x80, 0x8 ;  /* 0x000000000008781c */ /* 0x000fda0003f0f018 */
[----:B-1----:R-:W-:Y:S02]  /*2760*/  @P0 LOP3.LUT R0, R5, 0xffff, RZ, 0xc0, !PT ;  /* 0x0000ffff05000812 */ /* 0x002fe400078ec0ff */
[----:B------:R-:W-:Y:S02]  /*2770*/  @P0 MOV R2, R4 ;  /* 0x0000000400020202 */ /* 0x000fe40000000f00 */
[----:B------:R-:W-:Y:S01]  /*2780*/  @P0 R2UR UR7, R0 ;  /* 0x00000000000702ca */ /* 0x000fe200000e0000 */
[----:B------:R-:W-:Y:S01]  /*2790*/  VIADD R0, R3, 0x390 ;  /* 0x0000039003007836 */ /* 0x000fe20000000000 */
[----:B------:R-:W-:Y:S02]  /*27a0*/  @P0 SHF.R.U32.HI R4, RZ, 0x10, R5 ;  /* 0x00000010ff040819 */ /* 0x000fe40000011605 */
[----:B------:R-:W-:Y:S02]  /*27b0*/  @P0 R2UR UR8, R2 ;  /* 0x00000000020802ca */ /* 0x000fe400000e0000 */
[----:B------:R-:W-:-:S02]  /*27c0*/  PRMT R0, RZ, 0x654, R0 ;  /* 0x00000654ff007816 */ /* 0x000fc40000000000 */
[----:B------:R-:W-:Y:S02]  /*27d0*/  @P0 R2UR UR4, R4 ;  /* 0x00000000040402ca */ /* 0x000fe400000e0000 */
[----:B------:R1:W-:Y:S03]  /*27e0*/  SYNCS.ARRIVE.TRANS64.RED.A1T0 RZ, [R0+URZ], RZ ;  /* 0x000000ff00ff79a7 */ /* 0x0003e600081004ff */
[----:B------:R-:W-:-:S04]  /*27f0*/  @UP1 UMOV UR27, UR7 ;  /* 0x00000007001b1c82 */ /* 0x000fc80008000000 */
[----:B------:R-:W-:-:S04]  /*2800*/  @UP1 UMOV UR37, UR8 ;  /* 0x0000000800251c82 */ /* 0x000fc80008000000 */
[----:B------:R-:W-:Y:S01]  /*2810*/  @UP1 UMOV UR36, UR4 ;  /* 0x0000000400241c82 */ /* 0x000fe20008000000 */
[----:B------:R-:W-:Y:S05]  /*2820*/  BRA.U !UP0, `(.L_x_41) ;  /* 0x0000000108d47547 */ /* 0x000fea000b800000 */
[----:B------:R-:W2:Y:S01]  /*2830*/  LDCU.128 UR12, c[0x0][0xb10] ;  /* 0x00016200ff0c77ac */ /* 0x000ea20008000c00 */
[----:B------:R-:W3:Y:S01]  /*2840*/  LDCU UR26, c[0x0][0xb20] ;  /* 0x00016400ff1a77ac */ /* 0x000ee20008000800 */
[----:B------:R-:W4:Y:S01]  /*2850*/  LDCU UR20, c[0x0][0xb0c] ;  /* 0x00016180ff1477ac */ /* 0x000f220008000800 */
[----:B------:R-:W1:Y:S01]  /*2860*/  LDCU.64 UR10, c[0x0][0xb28] ;  /* 0x00016500ff0a77ac */ /* 0x000e620008000a00 */
[----:B------:R-:W-:Y:S02]  /*2870*/  UISETP.NE.AND UP3, UPT, UR40, 0x1, UPT ;  /* 0x000000012800788c */ /* 0x000fe4000bf65270 */
[----:B--2---:R-:W-:Y:S02]  /*2880*/  UIMAD.WIDE.U32 UR16, UR38, UR15, URZ ;  /* 0x0000000f261072a5 */ /* 0x004fe4000f8e00ff */
[----:B------:R-:W-:Y:S02]  /*2890*/  UIMAD.WIDE.U32 UR8, UR39, UR12, URZ ;  /* 0x0000000c270872a5 */ /* 0x000fe4000f8e00ff */
[----:B------:R-:W-:-:S02]  /*28a0*/  UISETP.NE.AND UP0, UPT, UR14, 0x1, UPT ;  /* 0x000000010e00788c */ /* 0x000fc4000bf05270 */
[----:B------:R-:W-:Y:S01]  /*28b0*/  UIMAD.WIDE.U32 UR22, UR27, UR15, URZ ;  /* 0x0000000f1b1672a5 */ /* 0x000fe2000f8e00ff */
[----:B------:R-:W-:Y:S02]  /*28c0*/  UMOV UR16, UR17 ;  /* 0x0000001100107c82 */ /* 0x000fe40008000000 */
[----:B------:R-:W-:Y:S01]  /*28d0*/  UMOV UR8, UR9 ;  /* 0x0000000900087c82 */ /* 0x000fe20008000000 */
[----:B---3--:R-:W-:Y:S02]  /*28e0*/  USHF.R.U32.HI UR16, URZ, UR26, UR16 ;  /* 0x0000001aff107299 */ /* 0x008fe40008011610 */
[----:B----4-:R-:W-:Y:S02]  /*28f0*/  UISETP.NE.AND UP2, UPT, UR20, 0x1, UPT ;  /* 0x000000011400788c */ /* 0x010fe4000bf45270 */
[----:B------:R-:W-:Y:S02]  /*2900*/  USHF.R.U32.HI UR8, URZ, UR13, UR8 ;  /* 0x0000000dff087299 */ /* 0x000fe40008011608 */
[----:B------:R-:W-:-:S02]  /*2910*/  USEL UR7, UR38, UR16, !UP0 ;  /* 0x0000001026077287 */ /* 0x000fc4000c000000 */
[----:B------:R-:W-:Y:S02]  /*2920*/  USEL UR8, UR39, UR8, !UP2 ;  /* 0x0000000827087287 */ /* 0x000fe4000d000000 */
[----:B-1----:R-:W-:Y:S01]  /*2930*/  UIMAD.WIDE.U32 UR16, UR7, UR10, URZ ;  /* 0x0000000a071072a5 */ /* 0x002fe2000f8e00ff */
[----:B------:R-:W-:Y:S01]  /*2940*/  UMOV UR4, UR23 ;  /* 0x0000001700047c82 */ /* 0x000fe20008000000 */
[----:B------:R-:W-:Y:S02]  /*2950*/  UIMAD.WIDE.U32 UR18, UR37, UR12, URZ ;  /* 0x0000000c251272a5 */ /* 0x000fe4000f8e00ff */
[----:B------:R-:W-:-:S03]  /*2960*/  UIMAD.WIDE.U32 UR22, UR8, UR10, URZ ;  /* 0x0000000a081672a5 */ /* 0x000fc6000f8e00ff */
[----:B------:R-:W-:Y:S01]  /*2970*/  UMOV UR16, UR17 ;  /* 0x0000001100107c82 */ /* 0x000fe20008000000 */
[----:B------:R-:W-:Y:S02]  /*2980*/  USHF.R.U32.HI UR4, URZ, UR26, UR4 ;  /* 0x0000001aff047299 */ /* 0x000fe40008011604 */
[----:B------:R-:W-:Y:S01]  /*2990*/  @UP3 USHF.R.U32.HI UR7, URZ, UR11, UR16 ;  /* 0x0000000bff073299 */ /* 0x000fe20008011610 */
[----:B------:R-:W-:Y:S01]  /*29a0*/  UMOV UR18, UR19 ;  /* 0x0000001300127c82 */ /* 0x000fe20008000000 */
[----:B------:R-:W-:Y:S01]  /*29b0*/  UMOV UR22, UR23 ;  /* 0x0000001700167c82 */ /* 0x000fe20008000000 */
[----:B------:R-:W-:Y:S02]  /*29c0*/  USHF.R.U32.HI UR13, URZ, UR13, UR18 ;  /* 0x0000000dff0d7299 */ /* 0x000fe40008011612 */
[----:B------:R-:W-:Y:S02]  /*29d0*/  USEL UR4, UR27, UR4, !UP0 ;  /* 0x000000041b047287 */ /* 0x000fe4000c000000 */
[----:B------:R-:W-:-:S02]  /*29e0*/  @UP3 USHF.R.U32.HI UR8, URZ, UR11, UR22 ;  /* 0x0000000bff083299 */ /* 0x000fc40008011616 */
[----:B------:R-:W-:Y:S02]  /*29f0*/  UIMAD UR9, UR40, UR7, URZ ;  /* 0x00000007280972a4 */ /* 0x000fe4000f8e02ff */
[----:B------:R-:W-:Y:S02]  /*2a00*/  USEL UR7, UR37, UR13, !UP2 ;  /* 0x0000000d25077287 */ /* 0x000fe4000d000000 */
[----:B------:R-:W-:Y:S02]  /*2a10*/  UIMAD UR12, UR40, UR8, URZ ;  /* 0x00000008280c72a4 */ /* 0x000fe4000f8e02ff */
[----:B------:R-:W-:Y:S02]  /*2a20*/  UISETP.GE.AND UP0, UPT, UR4, UR9, UPT ;  /* 0x000000090400728c */ /* 0x000fe4000bf06270 */
[----:B------:R-:W-:Y:S02]  /*2a30*/  UIMAD.WIDE.U32 UR16, UR4, UR10, URZ ;  /* 0x0000000a041072a5 */ /* 0x000fe4000f8e00ff */
[----:B------:R-:W-:-:S02]  /*2a40*/  UISETP.GE.OR UP0, UPT, UR7, UR12, UP0 ;  /* 0x0000000c0700728c */ /* 0x000fc40008706670 */
        /* <DEDUP_REMOVED lines=19> */
.L_x_41:
[----:B------:R-:W2:Y:S02]  /*2b80*/  LDCU UR4, c[0x0][0xb30] ;  /* 0x00016600ff0477ac */ /* 0x000ea40008000800 */
[----:B--2---:R-:W-:-:S09]  /*2b90*/  UISETP.NE.AND UP0, UPT, UR4, 0x1, UPT ;  /* 0x000000010400788c */ /* 0x004fd2000bf05270 */
[----:B------:R-:W-:Y:S05]  /*2ba0*/  BRA.U UP0, `(.L_x_42) ;  /* 0x0000000100447547 */ /* 0x000fea000b800000 */
[----:B------:R-:W2:Y:S01]  /*2bb0*/  LDCU.128 UR12, c[0x0][0xb10] ;  /* 0x00016200ff0c77ac */ /* 0x000ea20008000c00 */
[----:B------:R-:W3:Y:S01]  /*2bc0*/  LDCU UR16, c[0x0][0xb0c] ;  /* 0x00016180ff1077ac */ /* 0x000ee20008000800 */
[----:B------:R-:W4:Y:S01]  /*2bd0*/  LDCU UR17, c[0x0][0xb20] ;  /* 0x00016400ff1177ac */ /* 0x000f220008000800 */
[----:B--2---:R-:W-:Y:S02]  /*2be0*/  UIMAD.WIDE.U32 UR10, UR37, UR12, URZ ;  /* 0x0000000c250a72a5 */ /* 0x004fe4000f8e00ff */
[----:B------:R-:W-:Y:S02]  /*2bf0*/  UIMAD.WIDE.U32 UR8, UR27, UR15, URZ ;  /* 0x0000000f1b0872a5 */ /* 0x000fe4000f8e00ff */
[----:B---3--:R-:W-:Y:S02]  /*2c00*/  UISETP.NE.AND UP2, UPT, UR16, 0x1, UPT ;  /* 0x000000011000788c */ /* 0x008fe4000bf45270 */
[----:B------:R-:W-:Y:S01]  /*2c10*/  UISETP.NE.AND UP0, UPT, UR14, 0x1, UPT ;  /* 0x000000010e00788c */ /* 0x000fe2000bf05270 */
[----:B------:R-:W-:-:S02]  /*2c20*/  UMOV UR7, UR11 ;  /* 0x0000000b00077c82 */ /* 0x000fc40008000000 */
[----:B------:R-:W-:Y:S01]  /*2c30*/  UMOV UR4, UR9 ;  /* 0x0000000900047c82 */ /* 0x000fe20008000000 */
[----:B------:R-:W-:Y:S02]  /*2c40*/  USHF.R.U32.HI UR7, URZ, UR13, UR7 ;  /* 0x0000000dff077299 */ /* 0x000fe40008011607 */
[----:B----4-:R-:W-:Y:S02]  /*2c50*/  USHF.R.U32.HI UR4, URZ, UR17, UR4 ;  /* 0x00000011ff047299 */ /* 0x010fe40008011604 */
[----:B------:R-:W-:Y:S02]  /*2c60*/  USEL UR7, UR37, UR7, !UP2 ;  /* 0x0000000725077287 */ /* 0x000fe4000d000000 */
[----:B------:R-:W-:-:S04]  /*2c70*/  USEL UR4, UR27, UR4, !UP0 ;  /* 0x000000041b047287 */ /* 0x000fc8000c000000 */
[----:B------:R-:W-:Y:S02]  /*2c80*/  UIADD3 UR8, UPT, UPT, UR7, -UR4, URZ ;  /* 0x8000000407087290 */ /* 0x000fe4000fffe0ff */
[----:B------:R-:W-:Y:S02]  /*2c90*/  UIADD3 UR4, UPT, UPT, -UR7, UR4, URZ ;  /* 0x0000000407047290 */ /* 0x000fe4000fffe1ff */
[----:B------:R-:W-:Y:S02]  /*2ca0*/  UIMAD UR27, UR8, UR14, UR27 ;  /* 0x0000000e081b72a4 */ /* 0x000fe4000f8e021b */
[----:B------:R-:W-:-:S12]  /*2cb0*/  UIMAD UR37, UR4, UR16, UR37 ;  /* 0x00000010042572a4 */ /* 0x000fd8000f8e0225 */
.L_x_42:
[----:B------:R-:W-:Y:S01]  /*2cc0*/  VIADD R11, R11, 0x1 ;  /* 0x000000010b0b7836 */ /* 0x000fe20000000000 */
[----:B------:R-:W-:Y:S01]  /*2cd0*/  PLOP3.LUT P1, PT, PT, PT, PT, 0x80, 0x8 ;  /* 0x000000000008781c */ /* 0x000fe20003f2f070 */
[----:B------:R-:W-:Y:S02]  /*2ce0*/  UIADD3 UR46, UPT, UPT, UR37, UR60, URZ ;  /* 0x0000003c252e7290 */ /* 0x000fe4000fffe0ff */
[----:B------:R-:W-:Y:S01]  /*2cf0*/  UIADD3 UR45, UPT, UPT, UR27, UR57, URZ ;  /* 0x000000391b2d7290 */ /* 0x000fe2000fffe0ff */
[----:B------:R-:W-:-:S04]  /*2d00*/  ISETP.NE.AND P0, PT, R11, 0x2, PT ;  /* 0x000000020b00780c */ /* 0x000fc80003f05270 */
[----:B-1----:R-:W-:Y:S02]  /*2d10*/  SEL R0, RZ, 0x1, P0 ;  /* 0x00000001ff007807 */ /* 0x002fe40000000000 */
[----:B------:R-:W-:Y:S02]  /*2d20*/  SEL R11, R11, RZ, P0 ;  /* 0x000000ff0b0b7207 */ /* 0x000fe40000000000 */
[----:B------:R-:W-:Y:S01]  /*2d30*/  LOP3.LUT R10, R10, R0, RZ, 0x3c, !PT ;  /* 0x000000000a0a7212 */ /* 0x000fe200078e3cff */
[----:B------:R-:W-:Y:S06]  /*2d40*/  BRA.U UP1, `(.L_x_43) ;  /* 0xfffffff101447547 */ /* 0x000fec000b83ffff */
[----:B------:R-:W-:Y:S01]  /*2d50*/  UIADD3 UR7, UPT, UPT, UR6, 0x1b0, URZ ;  /* 0x000001b006077890 */ /* 0x000fe2000fffe0ff */
[----:B------:R-:W-:-:S03]  /*2d60*/  SHF.L.U32 R2, R12, 0x1f, RZ ;  /* 0x0000001f0c027819 */ /* 0x000fc600000006ff */
[----:B------:R-:W-:-:S09]  /*2d70*/  ULEA UR4, UR5, UR7, 0x3 ;  /* 0x0000000705047291 */ /* 0x000fd2000f8e18ff */
[----:B------:R-:W1:Y:S02]  /*2d80*/  SYNCS.PHASECHK.TRANS64.TRYWAIT P0, [UR4], R2 ;  /* 0x00000002ff0075a7 */ /* 0x000e640008001104 */
[----:B-1----:R-:W-:Y:S05]  /*2d90*/  @!P0 BRA `(.L_x_44) ;  /* 0x0000005c004c8947 */ /* 0x002fea0003800000 */
.L_x_158:
[----:B------:R-:W-:-:S04]  /*2da0*/  UIADD3 UR4, UPT, UPT, UR5, 0x1, URZ ;  /* 0x0000000105047890 */ /* 0x000fc8000fffe0ff */
[----:B------:R-:W-:-:S04]  /*2db0*/  UISETP.NE.AND UP0, UPT, UR4, 0x36, UPT ;  /* 0x000000360400788c */ /* 0x000fc8000bf05270 */
[----:B------:R-:W-:Y:S02]  /*2dc0*/  USEL UR6, URZ, 0x1, UP0 ;  /* 0x00000001ff067887 */ /* 0x000fe40008000000 */
[----:B------:R-:W-:-:S04]  /*2dd0*/  USEL UR4, UR4, URZ, UP0 ;  /* 0x000000ff04047287 */ /* 0x000fc80008000000 */
[----:B------:R-:W-:Y:S01]  /*2de0*/  ULEA UR5, UR4, UR7, 0x3 ;  /* 0x0000000704057291 */ /* 0x000fe2000f8e18ff */
[----:B-1----:R-:W-:-:S04]  /*2df0*/  LOP3.LUT R2, R12, UR6, RZ, 0x3c, !PT ;  /* 0x000000060c027c12 */ /* 0x002fc8000f8e3cff */
[----:B------:R-:W-:-:S04]  /*2e00*/  SHF.L.U32 R3, R2, 0x1f, RZ ;  /* 0x0000001f02037819 */ /* 0x000fc800000006ff */
[----:B------:R-:W1:Y:S02]  /*2e10*/  SYNCS.PHASECHK.TRANS64.TRYWAIT P0, [UR5], R3 ;  /* 0x00000003ff0075a7 */ /* 0x000e640008001105 */
[----:B-1----:R-:W-:Y:S05]  /*2e20*/  @!P0 BRA `(.L_x_45) ;  /* 0x0000005c00408947 */ /* 0x002fea0003800000 */
.L_x_160:
[----:B------:R-:W-:-:S04]  /*2e30*/  UIADD3 UR4, UPT, UPT, UR4, 0x1, URZ ;  /* 0x0000000104047890 */ /* 0x000fc8000fffe0ff */
[----:B------:R-:W-:-:S04]  /*2e40*/  UISETP.NE.AND UP0, UPT, UR4, 0x36, UPT ;  /* 0x000000360400788c */ /* 0x000fc8000bf05270 */
[----:B------:R-:W-:Y:S02]  /*2e50*/  USEL UR6, URZ, 0x1, UP0 ;  /* 0x00000001ff067887 */ /* 0x000fe40008000000 */
[----:B------:R-:W-:-:S04]  /*2e60*/  USEL UR4, UR4, URZ, UP0 ;  /* 0x000000ff04047287 */ /* 0x000fc80008000000 */
[----:B------:R-:W-:Y:S01]  /*2e70*/  ULEA UR5, UR4, UR7, 0x3 ;  /* 0x0000000704057291 */ /* 0x000fe2000f8e18ff */
[----:B------:R-:W-:-:S04]  /*2e80*/  LOP3.LUT R2, R2, UR6, RZ, 0x3c, !PT ;  /* 0x0000000602027c12 */ /* 0x000fc8000f8e3cff */
[----:B-1----:R-:W-:-:S04]  /*2e90*/  SHF.L.U32 R3, R2, 0x1f, RZ ;  /* 0x0000001f02037819 */ /* 0x002fc800000006ff */
[----:B------:R-:W1:Y:S02]  /*2ea0*/  SYNCS.PHASECHK.TRANS64.TRYWAIT P0, [UR5], R3 ;  /* 0x00000003ff0075a7 */ /* 0x000e640008001105 */
[----:B-1----:R-:W-:Y:S05]  /*2eb0*/  @!P0 BRA `(.L_x_46) ;  /* 0x0000005c00348947 */ /* 0x002fea0003800000 */
.L_x_162:
        /* <DEDUP_REMOVED lines=9> */
.L_x_164:
        /* <DEDUP_REMOVED lines=9> */
.L_x_166:
        /* <DEDUP_REMOVED lines=9> */
.L_x_168:
        /* <DEDUP_REMOVED lines=9> */
.L_x_170:
        /* <DEDUP_REMOVED lines=9> */
.L_x_172:
        /* <DEDUP_REMOVED lines=9> */
.L_x_174:
        /* <DEDUP_REMOVED lines=9> */
.L_x_176:
        /* <DEDUP_REMOVED lines=9> */
.L_x_178:
        /* <DEDUP_REMOVED lines=9> */
.L_x_180:
        /* <DEDUP_REMOVED lines=9> */
.L_x_182:
        /* <DEDUP_REMOVED lines=9> */
.L_x_184:
        /* <DEDUP_REMOVED lines=9> */
.L_x_186:
        /* <DEDUP_REMOVED lines=9> */
.L_x_188:
        /* <DEDUP_REMOVED lines=9> */
.L_x_190:
        /* <DEDUP_REMOVED lines=9> */
.L_x_192:
        /* <DEDUP_REMOVED lines=9> */
.L_x_194:
        /* <DEDUP_REMOVED lines=9> */
.L_x_196:
        /* <DEDUP_REMOVED lines=9> */
.L_x_198:
        /* <DEDUP_REMOVED lines=9> */
.L_x_200:
        /* <DEDUP_REMOVED lines=9> */
.L_x_202:
        /* <DEDUP_REMOVED lines=9> */
.L_x_204:
        /* <DEDUP_REMOVED lines=9> */
.L_x_206:
        /* <DEDUP_REMOVED lines=9> */
.L_x_208:
        /* <DEDUP_REMOVED lines=9> */
.L_x_210:
        /* <DEDUP_REMOVED lines=9> */
.L_x_212:
        /* <DEDUP_REMOVED lines=9> */
.L_x_214:
        /* <DEDUP_REMOVED lines=9> */
.L_x_216:
        /* <DEDUP_REMOVED lines=9> */
.L_x_218:
        /* <DEDUP_REMOVED lines=9> */
.L_x_220:
        /* <DEDUP_REMOVED lines=9> */
.L_x_222:
        /* <DEDUP_REMOVED lines=9> */
.L_x_224:
        /* <DEDUP_REMOVED lines=9> */
.L_x_226:
        /* <DEDUP_REMOVED lines=9> */
.L_x_228:
        /* <DEDUP_REMOVED lines=9> */
.L_x_230:
        /* <DEDUP_REMOVED lines=9> */
.L_x_232:
        /* <DEDUP_REMOVED lines=9> */
.L_x_234:
        /* <DEDUP_REMOVED lines=9> */
.L_x_236:
        /* <DEDUP_REMOVED lines=9> */
.L_x_238:
        /* <DEDUP_REMOVED lines=9> */
.L_x_240:
        /* <DEDUP_REMOVED lines=9> */
.L_x_242:
        /* <DEDUP_REMOVED lines=9> */
.L_x_244:
        /* <DEDUP_REMOVED lines=9> */
.L_x_246:
        /* <DEDUP_REMOVED lines=9> */
.L_x_248:
        /* <DEDUP_REMOVED lines=9> */
.L_x_250:
        /* <DEDUP_REMOVED lines=9> */
.L_x_252:
        /* <DEDUP_REMOVED lines=9> */
.L_x_254:
        /* <DEDUP_REMOVED lines=9> */
.L_x_256:
        /* <DEDUP_REMOVED lines=9> */
.L_x_258:
        /* <DEDUP_REMOVED lines=9> */
.L_x_260:
        /* <DEDUP_REMOVED lines=9> */
.L_x_262:
[----:B------:R-:W-:-:S04]  /*4ae0*/  UIADD3 UR4, UPT, UPT, UR4, 0x1, URZ ;  /* 0x0000000104047890 */ /* 0x000fc8000fffe0ff */
[----:B------:R-:W-:-:S04]  /*4af0*/  UISETP.NE.AND UP0, UPT, UR4, 0x36, UPT ;  /* 0x000000360400788c */ /* 0x000fc8000bf05270 */
[----:B------:R-:W-:Y:S02]  /*4b00*/  USEL UR5, URZ, 0x1, UP0 ;  /* 0x00000001ff057887 */ /* 0x000fe40008000000 */
[----:B------:R-:W-:-:S04]  /*4b10*/  USEL UR4, UR4, URZ, UP0 ;  /* 0x000000ff04047287 */ /* 0x000fc80008000000 */
[----:B------:R-:W-:Y:S01]  /*4b20*/  ULEA UR4, UR4, UR7, 0x3 ;  /* 0x0000000704047291 */ /* 0x000fe2000f8e18ff */
[----:B------:R-:W-:-:S04]  /*4b30*/  LOP3.LUT R2, R2, UR5, RZ, 0x3c, !PT ;  /* 0x0000000502027c12 */ /* 0x000fc8000f8e3cff */
[----:B------:R-:W-:Y:S01]  /*4b40*/  SHF.L.U32 R2, R2, 0x1f, RZ ;  /* 0x0000001f02027819 */ /* 0x000fe200000006ff */
[----:B-1----:R-:W-:-:S07]  /*4b50*/  IMAD.U32 R0, RZ, RZ, UR4 ;  /* 0x00000004ff007e24 */ /* 0x002fce000f8e00ff */
.L_x_97:
[----:B-1----:R1:W2:Y:S02]  /*4b60*/  SYNCS.PHASECHK.TRANS64.TRYWAIT P0, [R0+URZ], R2 ;  /* 0x00000002000075a7 */ /* 0x0022a400080011ff */
[----:B--2---:R-:W-:Y:S05]  /*4b70*/  @!P0 NANOSLEEP.SYNCS 0x989680 ;  /* 0x009896800000895d */ /* 0x004fea0003900000 */
[----:B------:R-:W2:Y:S02]  /*4b80*/  @!P0 SYNCS.PHASECHK.TRANS64 P0, [R0+URZ], R2 ;  /* 0x00000002000085a7 */ /* 0x000ea400080010ff */
[----:B--2---:R-:W-:Y:S05]  /*4b90*/  @P0 EXIT ;  /* 0x000000000000094d */ /* 0x004fea0003800000 */
[----:B------:R-:W-:Y:S05]  /*4ba0*/  BRA `(.L_x_97) ;  /* 0xfffffffc00ec7947 */ /* 0x000fea000383ffff */
.L_x_23:
[----:B------:R-:W-:-:S04]  /*4bb0*/  UISETP.NE.AND UP0, UPT, UR48, URZ, UPT ;  /* 0x000000ff3000728c */ /* 0x000fc8000bf05270 */
[----:B------:R-:W-:-:S09]  /*4bc0*/  UISETP.NE.OR UP0, UPT, UR22, 0x1, UP0 ;  /* 0x000000011600788c */ /* 0x000fd20008705670 */
[----:B------:R-:W-:Y:S05]  /*4bd0*/  BRA.U UP0, `(.L_x_98) ;  /* 0x0000000500487547 */ /* 0x000fea000b800000 */
[----:B------:R-:W-:Y:S01]  /*4be0*/  ISETP.GE.U32.AND P2, PT, R0, 0x4, PT ;  /* 0x000000040000780c */ /* 0x000fe20003f46070 */
[----:B------:R-:W-:Y:S01]  /*4bf0*/  IMAD.MOV.U32 R12, RZ, RZ, 0x1 ;  /* 0x00000001ff0c7424 */ /* 0x000fe200078e00ff */
[----:B------:R-:W-:Y:S02]  /*4c00*/  CS2R R10, SRZ ;  /* 0x00000000000a7805 */ /* 0x000fe4000001ff00 */
[----:B------:R-:W-:Y:S01]  /*4c10*/  CS2R R8, SRZ ;  /* 0x0000000000087805 */ /* 0x000fe2000001ff00 */
[----:B------:R-:W-:Y:S01]  /*4c20*/  UMOV UR6, 0x400 ;  /* 0x0000040000067882 */ /* 0x000fe20000000000 */
[----:B------:R-:W-:Y:S01]  /*4c30*/  UMOV UR5, URZ ;  /* 0x000000ff00057c82 */ /* 0x000fe20008000000 */
[----:B------:R-:W-:-:S12]  /*4c40*/  ULEA UR6, UR48, UR6, 0x18 ;  /* 0x0000000630067291 */ /* 0x000fd8000f8ec0ff */
.L_x_102:
[----:B------:R-:W-:Y:S02]  /*4c50*/  LEA R2, R8, UR6, 0x3 ;  /* 0x0000000608027c11 */ /* 0x000fe4000f8e18ff */
[----:B------:R-:W-:-:S03]  /*4c60*/  SHF.L.U32 R4, R9, 0x1f, RZ ;  /* 0x0000001f09047819 */ /* 0x000fc600000006ff */
[----:B------:R-:W-:Y:S01]  /*4c70*/  VIADD R5, R2, 0x3f0 ;  /* 0x000003f002057836 */ /* 0x000fe20000000000 */
[----:B------:R-:W1:Y:S02]  /*4c80*/  SYNCS.PHASECHK.TRANS64.TRYWAIT P0, [R2+URZ+0x3e0], R4 ;  /* 0x0003e004020075a7 */ /* 0x000e6400080011ff */
[----:B-1----:R-:W-:Y:S05]  /*4c90*/  @!P0 BRA `(.L_x_99) ;  /* 0x0000005000848947 */ /* 0x002fea0003800000 */
.L_x_263:
[----:B------:R-:W-:Y:S01]  /*4ca0*/  ULEA UR4, UR5, UR6, 0x3 ;  /* 0x0000000605047291 */ /* 0x000fe2000f8e18ff */
[----:B-1----:R-:W-:Y:S01]  /*4cb0*/  PRMT R2, RZ, 0x654, R5 ;  /* 0x00000654ff027816 */ /* 0x002fe20000000005 */
[----:B------:R-:W-:Y:S01]  /*4cc0*/  @!P2 IMAD.MOV.U32 R4, RZ, RZ, 0x10 ;  /* 0x00000010ff04a424 */ /* 0x000fe200078e00ff */
[----:B------:R-:W-:Y:S01]  /*4cd0*/  SHF.L.U32 R5, R12, 0x1f, RZ ;  /* 0x0000001f0c057819 */ /* 0x000fe200000006ff */
[----:B------:R-:W-:Y:S01]  /*4ce0*/  UIADD3 UR7, UPT, UPT, UR4, 0x380, URZ ;  /* 0x0000038004077890 */ /* 0x000fe2000fffe0ff */
[----:B------:R1:W-:Y:S05]  /*4cf0*/  SYNCS.ARRIVE.TRANS64.RED.A1T0 RZ, [R2+URZ], RZ ;  /* 0x000000ff02ff79a7 */ /* 0x0003ea00081004ff */
[----:B------:R-:W-:Y:S01]  /*4d00*/  IMAD.U32 R6, RZ, RZ, UR7 ;  /* 0x00000007ff067e24 */ /* 0x000fe2000f8e00ff */
[----:B------:R-:W2:Y:S04]  /*4d10*/  SYNCS.PHASECHK.TRANS64.TRYWAIT P0, [UR4+0x390], R5 ;  /* 0x00039005ff0075a7 */ /* 0x000ea80008001104 */
[----:B------:R-:W-:Y:S01]  /*4d20*/  PRMT R6, R0, 0x654, R6 ;  /* 0x0000065400067816 */ /* 0x000fe20000000006 */
[----:B-12---:R-:W-:Y:S06]  /*4d30*/  @!P0 BRA `(.L_x_100) ;  /* 0x0000005000708947 */ /* 0x006fec0003800000 */
.L_x_265:
[----:B------:R-:W-:Y:S01]  /*4d40*/  ULEA UR8, UR5, UR6, 0x4 ;  /* 0x0000000605087291 */ /* 0x000fe2000f8e20ff */
[----:B------:R-:W-:Y:S01]  /*4d50*/  SEL R3, R6, R3, !P2 ;  /* 0x0000000306037207 */ /* 0x000fe20005000000 */
[----:B------:R-:W-:Y:S01]  /*4d60*/  UIADD3 UR9, UPT, UPT, UR4, 0x380, URZ ;  /* 0x0000038004097890 */ /* 0x000fe2000fffe0ff */
[----:B-1----:R-:W-:Y:S01]  /*4d70*/  LEA R2, R11, UR6, 0x3 ;  /* 0x000000060b027c11 */ /* 0x002fe2000f8e18ff */
[----:B------:R-:W-:Y:S01]  /*4d80*/  UIADD3 UR8, UPT, UPT, UR8, 0x410, URZ ;  /* 0x0000041008087890 */ /* 0x000fe2000fffe0ff */
[----:B------:R1:W-:Y:S01]  /*4d90*/  @!P2 SYNCS.ARRIVE.TRANS64.RED RZ, [R3+URZ], R4 ;  /* 0x0000000403ffa9a7 */ /* 0x0003e200080004ff */
[----:B------:R-:W-:Y:S01]  /*4da0*/  UIADD3 UR4, UPT, UPT, UR5, 0x1, URZ ;  /* 0x0000000105047890 */ /* 0x000fe2000fffe0ff */
[----:B------:R-:W-:-:S03]  /*4db0*/  VIADD R8, R8, 0x1 ;  /* 0x0000000108087836 */ /* 0x000fc60000000000 */
[----:B------:R-:W-:Y:S02]  /*4dc0*/  UISETP.NE.AND UP0, UPT, UR4, 0x2, UPT ;  /* 0x000000020400788c */ /* 0x000fe4000bf05270 */
[----:B------:R-:W-:Y:S01]  /*4dd0*/  ISETP.NE.AND P0, PT, R8, 0x2, PT ;  /* 0x000000020800780c */ /* 0x000fe20003f05270 */
[----:B------:R-:W-:Y:S06]  /*4de0*/  UGETNEXTWORKID.BROADCAST [UR8], [UR9] ;  /* 0x00000000080073ca */ /* 0x000fec0008000100 */
[----:B------:R-:W-:Y:S02]  /*4df0*/  USEL UR7, URZ, 0x1, UP0 ;  /* 0x00000001ff077887 */ /* 0x000fe40008000000 */
[----:B------:R-:W-:-:S04]  /*4e00*/  USEL UR5, UR4, URZ, UP0 ;  /* 0x000000ff04057287 */ /* 0x000fc80008000000 */
[----:B------:R-:W-:Y:S02]  /*4e10*/  LOP3.LUT R12, R12, UR7, RZ, 0x3c, !PT ;  /* 0x000000070c0c7c12 */ /* 0x000fe4000f8e3cff */
[----:B-1----:R-:W-:-:S04]  /*4e20*/  SHF.L.U32 R4, R10, 0x1f, RZ ;  /* 0x0000001f0a047819 */ /* 0x002fc800000006ff */
[----:B------:R-:W1:Y:S02]  /*4e30*/  SYNCS.PHASECHK.TRANS64.TRYWAIT P1, [R2+URZ+0x380], R4 ;  /* 0x00038004020075a7 */ /* 0x000e6400080211ff */
[----:B-1----:R-:W-:Y:S05]  /*4e40*/  @!P1 BRA `(.L_x_101) ;  /* 0x0000005000449947 */ /* 0x002fea0003800000 */
.L_x_266:
[C---:B-1----:R-:W-:Y:S01]  /*4e50*/  LEA R4, R11.reuse, UR6, 0x4 ;  /* 0x000000060b047c11 */ /* 0x042fe2000f8e20ff */
[----:B------:R-:W-:Y:S01]  /*4e60*/  VIADD R2, R2, 0x390 ;  /* 0x0000039002027836 */ /* 0x000fe20000000000 */
[----:B------:R-:W-:Y:S01]  /*4e70*/  SEL R8, R8, RZ, P0 ;  /* 0x000000ff08087207 */ /* 0x000fe20000000000 */
[----:B------:R-:W-:-:S03]  /*4e80*/  VIADD R11, R11, 0x1 ;  /* 0x000000010b0b7836 */ /* 0x000fc60000000000 */
[----:B------:R-:W1:Y:S01]  /*4e90*/  LDS.128 R4, [R4+0x410] ;  /* 0x0004100004047984 */ /* 0x000e620000000c00 */
[----:B------:R-:W-:Y:S02]  /*4ea0*/  PRMT R2, RZ, 0x654, R2 ;  /* 0x00000654ff027816 */ /* 0x000fe40000000002 */
[C---:B------:R-:W-:Y:S01]  /*4eb0*/  ISETP.NE.AND P1, PT, R11.reuse, 0x2, PT ;  /* 0x000000020b00780c */ /* 0x040fe20003f25270 */
[----:B------:R-:W-:Y:S01]  /*4ec0*/  @!PT LDS RZ, [RZ] ;  /* 0x00000000fffff984 */ /* 0x000fe20000000800 */
[----:B------:R-:W-:Y:S01]  /*4ed0*/  @!PT LDS RZ, [RZ] ;  /* 0x00000000fffff984 */ /* 0x000fe20000000800 */
[----:B------:R-:W-:Y:S01]  /*4ee0*/  @!PT LDS RZ, [RZ] ;  /* 0x00000000fffff984 */ /* 0x000fe20000000800 */
[----:B------:R-:W-:Y:S01]  /*4ef0*/  @!PT LDS RZ, [RZ] ;  /* 0x00000000fffff984 */ /* 0x000fe20000000800 */
[----:B------:R2:W-:Y:S06]  /*4f00*/  MEMBAR.ALL.CTA ;  /* 0x0000000000007992 */ /* 0x0005ec0000008000 */
[----:B--2---:R-:W2:Y:S01]  /*4f10*/  FENCE.VIEW.ASYNC.S ;  /* 0x00000000000073c6 */ /* 0x004ea20000000000 */
[----:B------:R-:W-:Y:S01]  /*4f20*/  SEL R11, R11, RZ, P1 ;  /* 0x000000ff0b0b7207 */ /* 0x000fe20000800000 */
[----:B--2---:R2:W-:Y:S01]  /*4f30*/  SYNCS.ARRIVE.TRANS64.RED.A1T0 RZ, [R2+URZ], RZ ;  /* 0x000000ff02ff79a7 */ /* 0x0045e200081004ff */
[----:B-1----:R-:W-:-:S02]  /*4f40*/  LOP3.LUT P3, RZ, R6, 0x1, RZ, 0xc0, !PT ;  /* 0x0000000106ff7812 */ /* 0x002fc4000786c0ff */
[----:B------:R-:W-:-:S04]  /*4f50*/  SEL R4, RZ, 0x1, P1 ;  /* 0x00000001ff047807 */ /* 0x000fc80000800000 */
[----:B------:R-:W-:Y:S02]  /*4f60*/  LOP3.LUT R10, R10, R4, RZ, 0x3c, !PT ;  /* 0x000000040a0a7212 */ /* 0x000fe400078e3cff */
[----:B--2---:R-:W-:-:S04]  /*4f70*/  SEL R2, RZ, 0x1, P0 ;  /* 0x00000001ff027807 */ /* 0x004fc80000000000 */
[----:B------:R-:W-:Y:S01]  /*4f80*/  LOP3.LUT R9, R9, R2, RZ, 0x3c, !PT ;  /* 0x0000000209097212 */ /* 0x000fe200078e3cff */
[----:B------:R-:W-:Y:S06]  /*4f90*/  @P3 BRA `(.L_x_102) ;  /* 0xfffffffc002c3947 */ /* 0x000fec000383ffff */
[----:B------:R-:W-:Y:S01]  /*4fa0*/  ULEA UR4, UR5, UR6, 0x3 ;  /* 0x0000000605047291 */ /* 0x000fe2000f8e18ff */
[----:B------:R-:W-:-:S08]  /*4fb0*/  SHF.L.U32 R2, R12, 0x1f, RZ ;  /* 0x0000001f0c027819 */ /* 0x000fd000000006ff */
[----:B------:R-:W1:Y:S02]  /*4fc0*/  SYNCS.PHASECHK.TRANS64 P0, [UR4+0x390], R2 ;  /* 0x00039002ff0075a7 */ /* 0x000e640008001004 */
[----:B-1----:R-:W-:Y:S05]  /*4fd0*/  @P0 BRA `(.L_x_103) ;  /* 0x0000000000080947 */ /* 0x002fea0003800000 */
[----:B------:R-:W1:Y:S02]  /*4fe0*/  SYNCS.PHASECHK.TRANS64.TRYWAIT P0, [UR4+0x390], R2 ;  /* 0x00039002ff0075a7 */ /* 0x000e640008001104 */
[----:B-1----:R-:W-:Y:S05]  /*4ff0*/  @!P0 BRA `(.L_x_104) ;  /* 0x0000004c00ec8947 */ /* 0x002fea0003800000 */
.L_x_103:
[----:B------:R-:W-:-:S04]  /*5000*/  UIADD3 UR7, UPT, UPT, UR5, 0x1, URZ ;  /* 0x0000000105077890 */ /* 0x000fc8000fffe0ff */
[----:B------:R-:W-:-:S04]  /*5010*/  UISETP.NE.AND UP0, UPT, UR7, 0x2, UPT ;  /* 0x000000020700788c */ /* 0x000fc8000bf05270 */
[----:B------:R-:W-:Y:S02]  /*5020*/  USEL UR8, URZ, 0x1, UP0 ;  /* 0x00000001ff087887 */ /* 0x000fe40008000000 */
[----:B------:R-:W-:-:S04]  /*5030*/  USEL UR7, UR7, URZ, UP0 ;  /* 0x000000ff07077287 */ /* 0x000fc80008000000 */
[----:B------:R-:W-:Y:S01]  /*5040*/  ULEA UR7, UR7, UR6, 0x3 ;  /* 0x0000000607077291 */ /* 0x000fe2000f8e18ff */
[----:B-1----:R-:W-:-:S04]  /*5050*/  LOP3.LUT R2, R12, UR8, RZ, 0x3c, !PT ;  /* 0x000000080c027c12 */ /* 0x002fc8000f8e3cff */
[----:B------:R-:W-:-:S04]  /*5060*/  SHF.L.U32 R0, R2, 0x1f, RZ ;  /* 0x0000001f02007819 */ /* 0x000fc800000006ff */
[----:B------:R-:W1:Y:S02]  /*5070*/  SYNCS.PHASECHK.TRANS64 P0, [UR7+0x390], R0 ;  /* 0x00039000ff0075a7 */ /* 0x000e640008001007 */
[----:B-1----:R-:W-:Y:S05]  /*5080*/  @P0 EXIT ;  /* 0x000000000000094d */ /* 0x002fea0003800000 */
[----:B------:R-:W-:Y:S02]  /*5090*/  SHF.L.U32 R2, R2, 0x1f, RZ ;  /* 0x0000001f02027819 */ /* 0x000fe400000006ff */
[----:B------:R-:W-:-:S07]  /*50a0*/  MOV R0, UR7 ;  /* 0x0000000700007c02 */ /* 0x000fce0008000f00 */
.L_x_105:
[----:B-1----:R1:W2:Y:S02]  /*50b0*/  SYNCS.PHASECHK.TRANS64.TRYWAIT P0, [R0+URZ+0x390], R2 ;  /* 0x00039002000075a7 */ /* 0x0022a400080011ff */
[----:B--2---:R-:W-:Y:S05]  /*50c0*/  @!P0 NANOSLEEP.SYNCS 0x989680 ;  /* 0x009896800000895d */ /* 0x004fea0003900000 */
[----:B------:R-:W2:Y:S02]  /*50d0*/  @!P0 SYNCS.PHASECHK.TRANS64 P0, [R0+URZ+0x390], R2 ;  /* 0x00039002000085a7 */ /* 0x000ea400080010ff */
[----:B--2---:R-:W-:Y:S05]  /*50e0*/  @P0 EXIT ;  /* 0x000000000000094d */ /* 0x004fea0003800000 */
[----:B------:R-:W-:Y:S05]  /*50f0*/  BRA `(.L_x_105) ;  /* 0xfffffffc00ec7947 */ /* 0x000fea000383ffff */
.L_x_98:
[----:B------:R-:W-:Y:S05]  /*5100*/  BRA.U UP4, `(.L_x_106) ;  /* 0x0000000d04807547 */ /* 0x000fea000b800000 */
[----:B------:R-:W-:Y:S01]  /*5110*/  UMOV UR4, 0x40 ;  /* 0x0000004000047882 */ /* 0x000fe20000000000 */
[----:B------:R-:W-:Y:S01]  /*5120*/  NOP ;  /* 0x0000000000007918 */ /* 0x000fe20000000000 */
[----:B------:R-:W-:Y:S01]  /*5130*/  ULEA UR5, UR48, UR4, 0x18 ;  /* 0x0000000430057291 */ /* 0x000fe2000f8ec0ff */
[----:B------:R-:W-:Y:S02]  /*5140*/  UMOV UR6, 0x400 ;  /* 0x0000040000067882 */ /* 0x000fe40000000000 */
[----:B------:R-:W-:-:S06]  /*5150*/  ULEA UR6, UR48, UR6, 0x18 ;  /* 0x0000000630067291 */ /* 0x000fcc000f8ec0ff */
[----:B------:R-:W1:Y:S02]  /*5160*/  LDS.U8 R0, [UR5+0x1c] ;  /* 0x00001c05ff007984 */ /* 0x000e640008000000 */
[----:B-1----:R-:W-:-:S13]  /*5170*/  ISETP.NE.AND P0, PT, R0, RZ, PT ;  /* 0x000000ff0000720c */ /* 0x002fda0003f05270 */
[----:B------:R-:W-:Y:S05]  /*5180*/  @P0 BRA `(.L_x_107) ;  /* 0x0000000000580947 */ /* 0x000fea0003800000 */
[----:B------:R-:W-:-:S13]  /*5190*/  ELECT P0, URZ, PT ;  /* 0x0000000000ff782f */ /* 0x000fda0003800000 */
[----:B------:R-:W-:Y:S05]  /*51a0*/  @!P0 BRA `(.L_x_108) ;  /* 0x0000000000608947 */ /* 0x000fea0003800000 */
[----:B------:R-:W-:Y:S01]  /*51b0*/  UMOV UR4, 0x10 ;  /* 0x0000001000047882 */ /* 0x000fe20000000000 */
[----:B------:R-:W-:Y:S01]  /*51c0*/  HFMA2 R0, -RZ, RZ, 0, 5.9604644775390625e-08 ;  /* 0x00000001ff007431 */ /* 0x000fe200000001ff */
[----:B------:R-:W-:-:S03]  /*51d0*/  MOV R3, 0xffff ;  /* 0x0000ffff00037802 */ /* 0x000fc60000000f00 */
[----:B------:R-:W-:Y:S04]  /*51e0*/  DEPBAR.LE SB1, 0x36 ;  /* 0x00009d800000791a */ /* 0x000fe80000000000 */
[----:B------:R-:W1:Y:S02]  /*51f0*/  UTCATOMSWS.FIND_AND_SET.ALIGN UP0, UR4, UR4 ;  /* 0x00000004000475e3 */ /* 0x000e640008000800 */
[----:B-1----:R-:W-:Y:S01]  /*5200*/  MOV R4, UR4 ;  /* 0x0000000400047c02 */ /* 0x002fe20008000f00 */
[----:B------:R-:W-:Y:S06]  /*5210*/  BRA.U UP0, `(.L_x_109) ;  /* 0x0000000100187547 */ /* 0x000fec000b800000 */
.L_x_110:
[----:B------:R-:W-:Y:S05]  /*5220*/  NANOSLEEP 0x64 ;  /* 0x000000640000795d */ /* 0x000fea0003800000 */
[----:B------:R-:W-:-:S05]  /*5230*/  UMOV UR4, 0x10 ;  /* 0x0000001000047882 */ /* 0x000fca0000000000 */
[----:B------:R-:W-:Y:S04]  /*5240*/  DEPBAR.LE SB1, 0x36 ;  /* 0x00009d800000791a */ /* 0x000fe80000000000 */
[----:B------:R-:W1:Y:S02]  /*5250*/  UTCATOMSWS.FIND_AND_SET.ALIGN UP0, UR4, UR4 ;  /* 0x00000004000475e3 */ /* 0x000e640008000800 */
[----:B-1----:R-:W-:Y:S01]  /*5260*/  MOV R4, UR4 ;  /* 0x0000000400047c02 */ /* 0x002fe20008000f00 */
[----:B------:R-:W-:Y:S05]  /*5270*/  BRA.U !UP0, `(.L_x_110) ;  /* 0xfffffffd08e87547 */ /* 0x000fea000b83ffff */
.L_x_109:
[-C--:B------:R-:W-:Y:S02]  /*5280*/  SHF.L.U32 R3, R3, R4.reuse, RZ ;  /* 0x0000000403037219 */ /* 0x080fe400000006ff */
[----:B------:R-:W-:Y:S01]  /*5290*/  SHF.L.U32 R0, R0, R4, RZ ;  /* 0x0000000400007219 */ /* 0x000fe200000006ff */
[----:B------:R-:W-:Y:S02]  /*52a0*/  IMAD.SHL.U32 R4, R4, 0x20, RZ ;  /* 0x0000002004047824 */ /* 0x000fe400078e00ff */
[----:B------:R1:W-:Y:S04]  /*52b0*/  ATOMS.OR RZ, [UR5+0x14], R3 ;  /* 0x00001403ffff798c */ /* 0x0003e8000b000005 */
[----:B------:R1:W-:Y:S04]  /*52c0*/  ATOMS.OR RZ, [UR5+0x18], R0 ;  /* 0x00001800ffff798c */ /* 0x0003e8000b000005 */
[----:B------:R1:W-:Y:S01]  /*52d0*/  STS [UR6+0x430], R4 ;  /* 0x00043004ff007988 */ /* 0x0003e20008000806 */
[----:B------:R-:W-:Y:S05]  /*52e0*/  BRA `(.L_x_108) ;  /* 0x0000000000107947 */ /* 0x000fea0003800000 */
.L_x_107:
[----:B------:R-:W-:Y:S02]  /*52f0*/  MOV R0, 0xffffffff ;  /* 0xffffffff00007802 */ /* 0x000fe40000000f00 */
[----:B------:R-:W-:-:S03]  /*5300*/  MOV R4, 0x5330 ;  /* 0x0000533000047802 */ /* 0x000fc60000000f00 */
[----:B------:R1:W-:Y:S04]  /*5310*/  STS [UR6+0x430], R0 ;  /* 0x00043000ff007988 */ /* 0x0003e80008000806 */
[----:B-1---5:R-:W-:Y:S05]  /*5320*/  CALL.REL.NOINC `($__internal_1_$__cuda_sm10x_tcgen05_guardrail_trap_phase_invalid_during_alloc) ;  /* 0x00000050006c7944 */ /* 0x022fea0003c00000 */
.L_x_108:
[----:B------:R-:W-:Y:S05]  /*5330*/  WARPSYNC.ALL ;  /* 0x0000000000007948 */ /* 0x000fea0003800000 */
[----:B------:R-:W2:Y:S01]  /*5340*/  S2UR UR4, SR_CgaCtaId ;  /* 0x00000000000479c3 */ /* 0x000ea20000008800 */
[----:B------:R-:W-:Y:S01]  /*5350*/  UMOV UR13, 0x400 ;  /* 0x00000400000d7882 */ /* 0x000fe20000000000 */
[----:B------:R-:W-:-:S06]  /*5360*/  NOP ;  /* 0x0000000000007918 */ /* 0x000fcc0000000000 */
[----:B------:R-:W-:Y:S06]  /*5370*/  BAR.ARV 0x6, 0xa0 ;  /* 0x0182800000007b1d */ /* 0x000fec0000002000 */
[----:B------:R-:W3:Y:S01]  /*5380*/  LDCU UR5, c[0x0][0x38c] ;  /* 0x00007180ff0577ac */ /* 0x000ee20008000800 */
[----:B------:R-:W-:Y:S01]  /*5390*/  LOP3.LUT R2, R2, 0xffff, RZ, 0xc0, !PT ;  /* 0x0000ffff02027812 */ /* 0x000fe200078ec0ff */
[----:B------:R-:W-:Y:S01]  /*53a0*/  IMAD.MOV.U32 R11, RZ, RZ, 0x1 ;  /* 0x00000001ff0b7424 */ /* 0x000fe200078e00ff */
[----:B------:R-:W-:Y:S01]  /*53b0*/  CS2R R8, SRZ ;  /* 0x0000000000087805 */ /* 0x000fe2000001ff00 */
[----:B------:R-:W4:Y:S01]  /*53c0*/  LDCU UR8, c[0x0][0x38c] ;  /* 0x00007180ff0877ac */ /* 0x000f220008000800 */
[----:B------:R-:W-:Y:S01]  /*53d0*/  R2UR UR15, R2 ;  /* 0x00000000020f72ca */ /* 0x000fe200000e0000 */
[----:B------:R-:W-:Y:S01]  /*53e0*/  IMAD.MOV.U32 R10, RZ, RZ, RZ ;  /* 0x000000ffff0a7224 */ /* 0x000fe200078e00ff */
[----:B------:R-:W-:Y:S01]  /*53f0*/  UMOV UR18, URZ ;  /* 0x000000ff00127c82 */ /* 0x000fe20008000000 */
[----:B------:R-:W-:Y:S01]  /*5400*/  UMOV UR10, URZ ;  /* 0x000000ff000a7c82 */ /* 0x000fe20008000000 */
[----:B--2---:R-:W-:Y:S01]  /*5410*/  ULEA UR13, UR4, UR13, 0x18 ;  /* 0x0000000d040d7291 */ /* 0x004fe2000f8ec0ff */
[----:B------:R-:W-:Y:S01]  /*5420*/  UMOV UR20, 0x0 ;  /* 0x0000000000147882 */ /* 0x000fe20000000000 */
[----:B------:R-:W-:-:S02]  /*5430*/  UMOV UR21, 0x4100010 ;  /* 0x0410001000157882 */ /* 0x000fc40000000000 */
[----:B------:R-:W-:Y:S02]  /*5440*/  UIADD3 UR6, UPT, UPT, UR13, 0x2800, URZ ;  /* 0x000028000d067890 */ /* 0x000fe4000fffe0ff */
[----:B------:R-:W-:Y:S02]  /*5450*/  UIADD3 UR7, UPT, UPT, UR13, 0x1d800, URZ ;  /* 0x0001d8000d077890 */ /* 0x000fe4000fffe0ff */
[----:B---3--:R-:W-:Y:S01]  /*5460*/  UIADD3 UR5, UPT, UPT, UR5, 0x1f, URZ ;  /* 0x0000001f05057890 */ /* 0x008fe2000fffe0ff */
[----:B-1----:R-:W1:Y:S01]  /*5470*/  LDS R0, [UR13+0x430] ;  /* 0x0004300dff007984 */ /* 0x002e620008000800 */
[----:B------:R-:W-:Y:S02]  /*5480*/  USHF.R.U32.HI UR6, URZ, 0x4, UR6 ;  /* 0x00000004ff067899 */ /* 0x000fe40008011606 */
[----:B------:R-:W-:Y:S02]  /*5490*/  USHF.R.S32.HI UR4, URZ, 0x1f, UR5 ;  /* 0x0000001fff047899 */ /* 0x000fe40008011405 */
[----:B------:R-:W-:-:S02]  /*54a0*/  ULOP3.LUT UR6, UR6, 0x3fff, URZ, 0xc0, !UPT ;  /* 0x00003fff06067892 */ /* 0x000fc4000f8ec0ff */
[----:B------:R-:W-:Y:S02]  /*54b0*/  ULEA.HI UR4, UR4, UR5, URZ, 0x5 ;  /* 0x0000000504047291 */ /* 0x000fe4000f8f28ff */
[----:B------:R-:W-:Y:S02]  /*54c0*/  USHF.R.U32.HI UR5, URZ, 0x4, UR7 ;  /* 0x00000004ff057899 */ /* 0x000fe40008011607 */
[----:B------:R-:W-:Y:S02]  /*54d0*/  USHF.R.S32.HI UR22, URZ, 0x5, UR4 ;  /* 0x00000005ff167899 */ /* 0x000fe40008011404 */
[----:B------:R-:W-:Y:S02]  /*54e0*/  ULOP3.LUT UR5, UR5, 0x3fff, URZ, 0xc0, !UPT ;  /* 0x00003fff05057892 */ /* 0x000fe4000f8ec0ff */
[----:B------:R-:W-:Y:S02]  /*54f0*/  UISETP.LT.AND UP0, UPT, UR22, 0x1, UPT ;  /* 0x000000011600788c */ /* 0x000fe4000bf01270 */
[----:B------:R-:W-:-:S02]  /*5500*/  ULOP3.LUT UR16, UR6, 0x10000, URZ, 0xfc, !UPT ;  /* 0x0001000006107892 */ /* 0x000fc4000f8efcff */
[----:B------:R-:W-:Y:S02]  /*5510*/  USEL UR23, UR22, 0x1, !UP0 ;  /* 0x0000000116177887 */ /* 0x000fe4000c000000 */
[----:B------:R-:W-:Y:S02]  /*5520*/  ULOP3.LUT UR17, UR5, 0x10000, URZ, 0xfc, !UPT ;  /* 0x0001000005117892 */ /* 0x000fe4000f8efcff */
[----:B------:R-:W-:Y:S02]  /*5530*/  UIADD3 UR23, UPT, UPT, -UR23, URZ, URZ ;  /* 0x000000ff17177290 */ /* 0x000fe4000fffe1ff */
[----:B----4-:R-:W-:Y:S01]  /*5540*/  UISETP.GE.AND UP4, UPT, UR8, 0x1, UPT ;  /* 0x000000010800788c */ /* 0x010fe2000bf86270 */
[----:B-1----:R-:W-:-:S15]  /*5550*/  R2UR UR24, R0 ;  /* 0x00000000001872ca */ /* 0x002fde00000e0000 */
.L_x_117:
[----:B------:R-:W-:Y:S02]  /*5560*/  LEA R0, R10, UR13, 0x3 ;  /* 0x0000000d0a007c11 */ /* 0x000fe4000f8e18ff */
[----:B------:R-:W-:Y:S02]  /*5570*/  SHF.L.U32 R2, R9, 0x1f, RZ ;  /* 0x0000001f09027819 */ /* 0x000fe400000006ff */
[----:B------:R-:W-:Y:S01]  /*5580*/  PLOP3.LUT P0, PT, PT, PT, UP4, 0x80, 0x8 ;  /* 0x000000000008781c */ /* 0x000fe20003f0f048 */
[----:B------:R-:W-:Y:S01]  /*5590*/  VIADD R3, R0, 0x390 ;  /* 0x0000039000037836 */ /* 0x000fe20000000000 */
[----:B-1----:R-:W1:Y:S02]  /*55a0*/  SYNCS.PHASECHK.TRANS64.TRYWAIT P1, [R0+URZ+0x380], R2 ;  /* 0x00038002000075a7 */ /* 0x002e6400080211ff */
[----:B-1-3--:R-:W-:Y:S09]  /*55b0*/  @!P1 BRA `(.L_x_111) ;  /* 0x0000004800949947 */ /* 0x00aff20003800000 */
.L_x_268:
[----:B------:R-:W-:Y:S01]  /*55c0*/  LEA R4, R10, UR13, 0x4 ;  /* 0x0000000d0a047c11 */ /* 0x000fe2000f8e20ff */
[----:B------:R-:W-:Y:S01]  /*55d0*/  @UP4 ULEA UR4, UR10, UR13, 0x3 ;  /* 0x0000000d0a044291 */ /* 0x000fe2000f8e18ff */
[----:B------:R-:W-:Y:S01]  /*55e0*/  PLOP3.LUT P2, PT, PT, PT, PT, 0x80, 0x8 ;  /* 0x000000000008781c */ /* 0x000fe20003f4f070 */
[----:B------:R-:W-:Y:S01]  /*55f0*/  ULEA UR19, UR18, UR13, 0x3 ;  /* 0x0000000d12137291 */ /* 0x000fe2000f8e18ff */
[----:B------:R-:W-:Y:S02]  /*5600*/  PRMT R3, RZ, 0x654, R3 ;  /* 0x00000654ff037816 */ /* 0x000fe40000000003 */
[----:B------:R-:W2:Y:S01]  /*5610*/  LDS.128 R4, [R4+0x410] ;  /* 0x0004100004047984 */ /* 0x000ea20000000c00 */
[----:B-1----:R-:W-:Y:S02]  /*5620*/  @P0 SHF.L.U32 R2, R8, 0x1f, RZ ;  /* 0x0000001f08020819 */ /* 0x002fe400000006ff */
[----:B------:R-:W-:Y:S01]  /*5630*/  SHF.L.U32 R0, R11, 0x1f, RZ ;  /* 0x0000001f0b007819 */ /* 0x000fe200000006ff */
[----:B------:R-:W-:Y:S01]  /*5640*/  @!PT LDS RZ, [RZ] ;  /* 0x00000000fffff984 */ /* 0x000fe20000000800 */
[----:B------:R-:W-:Y:S01]  /*5650*/  @!PT LDS RZ, [RZ] ;  /* 0x00000000fffff984 */ /* 0x000fe20000000800 */
[----:B------:R-:W-:Y:S01]  /*5660*/  @!PT LDS RZ, [RZ] ;  /* 0x00000000fffff984 */ /* 0x000fe20000000800 */
[----:B------:R-:W-:Y:S01]  /*5670*/  @!PT LDS RZ, [RZ] ;  /* 0x00000000fffff984 */ /* 0x000fe20000000800 */
[----:B------:R1:W-:Y:S06]  /*5680*/  MEMBAR.ALL.CTA ;  /* 0x0000000000007992 */ /* 0x0003ec0000008000 */
[----:B-1----:R-:W1:Y:S02]  /*5690*/  FENCE.VIEW.ASYNC.S ;  /* 0x00000000000073c6 */ /* 0x002e640000000000 */
[----:B-1----:R1:W-:Y:S01]  /*56a0*/  SYNCS.ARRIVE.TRANS64.RED.A1T0 RZ, [R3+URZ], RZ ;  /* 0x000000ff03ff79a7 */ /* 0x0023e200081004ff */
[----:B------:R1:W3:Y:S01]  /*56b0*/  @P0 SYNCS.PHASECHK.TRANS64.TRYWAIT P2, [UR4], R2 ;  /* 0x00000002ff0005a7 */ /* 0x0002e20008041104 */
[----:B--2---:R-:W-:Y:S01]  /*56c0*/  LOP3.LUT P1, RZ, R6, 0x1, RZ, 0xc0, !PT ;  /* 0x0000000106ff7812 */ /* 0x004fe2000782c0ff */
[----:B------:R-:W2:Y:S02]  /*56d0*/  SYNCS.PHASECHK.TRANS64.TRYWAIT P0, [UR19+0x3c0], R0 ;  /* 0x0003c000ff0075a7 */ /* 0x000ea40008001113 */
[----:B-123--:R-:W-:Y:S10]  /*56e0*/  @!P0 BRA `(.L_x_112) ;  /* 0x00000048005c8947 */ /* 0x00eff40003800000 */
.L_x_270:
[----:B------:R-:W-:Y:S01]  /*56f0*/  IADD3 R10, PT, PT, R10, 0x1, RZ ;  /* 0x000000010a0a7810 */ /* 0x000fe20007ffe0ff */
[----:B------:R-:W-:Y:S06]  /*5700*/  BRA.U !UP4, `(.L_x_113) ;  /* 0x000000010ca07547 */ /* 0x000fec000b800000 */
[----:B------:R-:W-:Y:S02]  /*5710*/  ULEA.HI UR4, UR18, UR18, URZ, 0x1 ;  /* 0x0000001212047291 */ /* 0x000fe4000f8f08ff */
[----:B------:R-:W-:Y:S02]  /*5720*/  UPLOP3.LUT UP2, UPT, UPT, UPT, UPT, 0x40, 0x4 ;  /* 0x000000000004789c */ /* 0x000fe40003f4e870 */
[----:B------:R-:W-:Y:S02]  /*5730*/  USHF.L.U32 UR5, UR4, 0x5, URZ ;  /* 0x0000000504057899 */ /* 0x000fe400080006ff */
[----:B------:R-:W-:Y:S02]  /*5740*/  ULOP3.LUT UR14, UR4, 0xffe, URZ, 0xc0, !UPT ;  /* 0x00000ffe040e7892 */ /* 0x000fe4000f8ec0ff */
[----:B------:R-:W-:Y:S02]  /*5750*/  ULOP3.LUT UR4, UR5, 0xffffffc0, URZ, 0xc0, !UPT ;  /* 0xffffffc005047892 */ /* 0x000fe4000f8ec0ff */
[----:B------:R-:W-:-:S02]  /*5760*/  UIADD3 UR14, UPT, UPT, -UR14, UR18, URZ ;  /* 0x000000120e0e7290 */ /* 0x000fc4000fffe1ff */
[----:B------:R-:W-:Y:S01]  /*5770*/  UIADD3 UR4, UPT, UPT, UR24, UR4, URZ ;  /* 0x0000000418047290 */ /* 0x000fe2000fffe0ff */
[----:B------:R-:W-:Y:S01]  /*5780*/  UMOV UR12, UR23 ;  /* 0x00000017000c7c82 */ /* 0x000fe20008000000 */
[----:B------:R-:W-:Y:S02]  /*5790*/  UMOV UR11, UR22 ;  /* 0x00000016000b7c82 */ /* 0x000fe40008000000 */
[----:B------:R-:W-:Y:S01]  /*57a0*/  ULEA UR14, UR14, UR4, 0x14 ;  /* 0x000000040e0e7291 */ /* 0x000fe2000f8ea0ff */
[----:B------:R-:W-:-:S11]  /*57b0*/  UMOV UR5, UR10 ;  /* 0x0000000a00057c82 */ /* 0x000fd60008000000 */
.L_x_116:
[----:B------:R-:W-:Y:S02]  /*57c0*/  UIADD3 UR12, UPT, UPT, UR12, 0x1, URZ ;  /* 0x000000010c0c7890 */ /* 0x000fe4000fffe0ff */
[----:B--2---:R-:W-:Y:S02]  /*57d0*/  ULEA UR6, UR5, UR13, 0x3 ;  /* 0x0000000d05067291 */ /* 0x004fe4000f8e18ff */
[----:B------:R-:W-:Y:S01]  /*57e0*/  UISETP.NE.AND UP3, UPT, UR12, URZ, UPT ;  /* 0x000000ff0c00728c */ /* 0x000fe2000bf65270 */
[----:B---3--:R-:W-:Y:S10]  /*57f0*/  @P2 BRA `(.L_x_114) ;  /* 0x00000000000c2947 */ /* 0x008ff40003800000 */
[----:B-1----:R-:W-:Y:S04]  /*5800*/  SHF.L.U32 R2, R8, 0x1f, RZ ;  /* 0x0000001f08027819 */ /* 0x002fe800000006ff */
[----:B------:R-:W1:Y:S02]  /*5810*/  SYNCS.PHASECHK.TRANS64.TRYWAIT P0, [UR6], R2 ;  /* 0x00000002ff0075a7 */ /* 0x000e640008001106 */
[----:B-1----:R-:W-:Y:S05]  /*5820*/  @!P0 BRA `(.L_x_115) ;  /* 0x0000004800248947 */ /* 0x002fea0003800000 */
.L_x_114:
[----:B------:R-:W-:Y:S01]  /*5830*/  UISETP.NE.AND UP0, UPT, UR11, 0x1, UPT ;  /* 0x000000010b00788c */ /* 0x000fe2000bf05270 */
[----:B------:R-:W-:Y:S01]  /*5840*/  PLOP3.LUT P2, PT, PT, PT, PT, 0x80, 0x8 ;  /* 0x000000000008781c */ /* 0x000fe20003f4f070 */
[----:B------:R-:W-:Y:S02]  /*5850*/  UIADD3 UR4, UPT, UPT, UR5, 0x1, URZ ;  /* 0x0000000105047890 */ /* 0x000fe4000fffe0ff */
[----:B------:R-:W-:Y:S02]  /*5860*/  ULEA UR8, UR5, UR17, 0x7 ;  /* 0x0000001105087291 */ /* 0x000fe4000f8e38ff */
[----:B------:R-:W-:Y:S01]  /*5870*/  UISETP.NE.AND UP1, UPT, UR4, 0x36, UPT ;  /* 0x000000360400788c */ /* 0x000fe2000bf25270 */
[----:B------:R-:W-:Y:S01]  /*5880*/  PLOP3.LUT P0, PT, PT, PT, UP0, 0x80, 0x8 ;  /* 0x000000000008781c */ /* 0x000fe20003f0f008 */
[----:B------:R-:W-:Y:S02]  /*5890*/  UIADD3 UR11, UPT, UPT, UR11, -0x1, URZ ;  /* 0xffffffff0b0b7890 */ /* 0x000fe4000fffe0ff */
[----:B------:R-:W-:Y:S02]  /*58a0*/  USEL UR7, URZ, 0x1, UP1 ;  /* 0x00000001ff077887 */ /* 0x000fe40008800000 */
[----:B------:R-:W-:Y:S01]  /*58b0*/  USEL UR10, UR4, URZ, UP1 ;  /* 0x000000ff040a7287 */ /* 0x000fe20008800000 */
[----:B------:R-:W-:Y:S03]  /*58c0*/  UMOV UR9, 0xc0004010 ;  /* 0xc000401000097882 */ /* 0x000fe60000000000 */
[----:B------:R-:W-:Y:S01]  /*58d0*/  @UP0 ULEA UR4, UR10, UR13, 0x3 ;  /* 0x0000000d0a040291 */ /* 0x000fe2000f8e18ff */
[----:B------:R-:W-:Y:S01]  /*58e0*/  LOP3.LUT R8, R8, UR7, RZ, 0x3c, !PT ;  /* 0x0000000708087c12 */ /* 0x000fe2000f8e3cff */
[----:B------:R-:W-:Y:S03]  /*58f0*/  UMOV UR7, 0xc0004010 ;  /* 0xc000401000077882 */ /* 0x000fe60000000000 */
[----:B-1----:R-:W-:Y:S04]  /*5900*/  @P0 SHF.L.U32 R0, R8, 0x1f, RZ ;  /* 0x0000001f08000819 */ /* 0x002fe800000006ff */
[----:B------:R2:W3:Y:S01]  /*5910*/  @P0 SYNCS.PHASECHK.TRANS64.TRYWAIT P2, [UR4], R0 ;  /* 0x00000000ff0005a7 */ /* 0x0004e20008041104 */
[----:B------:R-:W-:Y:S02]  /*5920*/  UIADD3 UR4, UPT, UPT, UR6, 0x1b0, URZ ;  /* 0x000001b006047890 */ /* 0x000fe4000fffe0ff */
[----:B------:R-:W-:Y:S03]  /*5930*/  ULEA UR6, UR5, UR16, 0x7 ;  /* 0x0000001005067291 */ /* 0x000fe6000f8e38ff */
[----:B------:R-:W-:Y:S06]  /*5940*/  UMOV UR5, UR10 ;  /* 0x0000000a00057c82 */ /* 0x000fec0008000000 */
[----:B------:R2:W-:Y:S01]  /*5950*/  UTCQMMA gdesc[UR6], gdesc[UR8], tmem[UR14], tmem[UR20], idesc[UR21], UP2 ;  /* 0x00ff1408060075ea */ /* 0x0005e2000900030e */
[----:B------:R-:W-:Y:S01]  /*5960*/  UPLOP3.LUT UP2, UPT, UPT, UPT, UPT, 0x80, 0x8 ;  /* 0x000000000008789c */ /* 0x000fe20003f4f070 */
[----:B------:R2:W-:Y:S01]  /*5970*/  UTCBAR.MULTICAST [UR4], URZ, UR15 ;  /* 0x000000ff040073e9 */ /* 0x0005e2000800080f */
[----:B------:R-:W-:Y:S09]  /*5980*/  BRA.U UP3, `(.L_x_116) ;  /* 0xfffffffd038c7547 */ /* 0x000ff2000b83ffff */
.L_x_113:
[----:B--2---:R-:W-:Y:S01]  /*5990*/  UIADD3 UR4, UPT, UPT, UR18, 0x1, URZ ;  /* 0x0000000112047890 */ /* 0x004fe2000fffe0ff */
[C---:B------:R-:W-:Y:S01]  /*59a0*/  ISETP.NE.AND P0, PT, R10.reuse, 0x2, PT ;  /* 0x000000020a00780c */ /* 0x040fe20003f05270 */
[----:B------:R-:W-:Y:S02]  /*59b0*/  UIADD3 UR5, UPT, UPT, UR19, 0x3a0, URZ ;  /* 0x000003a013057890 */ /* 0x000fe4000fffe0ff */
[----:B------:R-:W-:Y:S01]  /*59c0*/  UISETP.NE.AND UP0, UPT, UR4, 0x4, UPT ;  /* 0x000000040400788c */ /* 0x000fe2000bf05270 */
[----:B-1----:R-:W-:Y:S02]  /*59d0*/  SEL R0, RZ, 0x1, P0 ;  /* 0x00000001ff007807 */ /* 0x002fe40000000000 */
[----:B------:R-:W-:Y:S01]  /*59e0*/  SEL R10, R10, RZ, P0 ;  /* 0x000000ff0a0a7207 */ /* 0x000fe20000000000 */
[----:B------:R-:W-:Y:S01]  /*59f0*/  USEL UR6, URZ, 0x1, UP0 ;  /* 0x00000001ff067887 */ /* 0x000fe20008000000 */
[----:B------:R-:W-:Y:S01]  /*5a00*/  LOP3.LUT R9, R9, R0, RZ, 0x3c, !PT ;  /* 0x0000000009097212 */ /* 0x000fe200078e3cff */
[----:B------:R-:W-:Y:S01]  /*5a10*/  USEL UR18, UR4, URZ, UP0 ;  /* 0x000000ff04127287 */ /* 0x000fe20008000000 */
[----:B------:R1:W-:Y:S03]  /*5a20*/  UTCBAR [UR5], URZ ;  /* 0x000000ff050073e9 */ /* 0x0003e600080000ff */
[----:B------:R-:W-:Y:S01]  /*5a30*/  LOP3.LUT R11, R11, UR6, RZ, 0x3c, !PT ;  /* 0x000000060b0b7c12 */ /* 0x000fe2000f8e3cff */
[----:B------:R-:W-:Y:S07]  /*5a40*/  @P1 BRA `(.L_x_117) ;  /* 0xfffffff800c41947 */ /* 0x000fee000383ffff */
[----:B------:R-:W2:Y:S01]  /*5a50*/  S2UR UR8, SR_CgaCtaId ;  /* 0x00000000000879c3 */ /* 0x000ea20000008800 */
[----:B------:R-:W-:Y:S01]  /*5a60*/  ELECT P0, URZ, PT ;  /* 0x0000000000ff782f */ /* 0x000fe20003800000 */
[----:B------:R-:W-:Y:S01]  /*5a70*/  IMAD.MOV.U32 R0, RZ, RZ, 0x1 ;  /* 0x00000001ff007424 */ /* 0x000fe200078e00ff */
[----:B------:R-:W-:Y:S01]  /*5a80*/  UIADD3 UR13, UPT, UPT, UR13, 0x3c0, URZ ;  /* 0x000003c00d0d7890 */ /* 0x000fe2000fffe0ff */
[----:B------:R-:W-:Y:S01]  /*5a90*/  SHF.L.U32 R2, R11, 0x1f, RZ ;  /* 0x0000001f0b027819 */ /* 0x000fe200000006ff */
[----:B------:R-:W-:-:S03]  /*5aa0*/  UMOV UR4, 0x40 ;  /* 0x0000004000047882 */ /* 0x000fc60000000000 */
[----:B------:R-:W-:Y:S01]  /*5ab0*/  UVIRTCOUNT.DEALLOC.SMPOOL 0x80 ;  /* 0x000000800000784c */ /* 0x000fe20000000000 */
[----:B--2---:R-:W-:Y:S02]  /*5ac0*/  ULEA UR8, UR8, UR4, 0x18 ;  /* 0x0000000408087291 */ /* 0x004fe4000f8ec0ff */
[----:B------:R-:W-:-:S07]  /*5ad0*/  ULEA UR4, UR18, UR13, 0x3 ;  /* 0x0000000d12047291 */ /* 0x000fce000f8e18ff */
[----:B------:R2:W-:Y:S02]  /*5ae0*/  @P0 STS.U8 [UR8+0x1c], R0 ;  /* 0x00001c00ff000988 */ /* 0x0005e40008000008 */
[----:B------:R-:W4:Y:S02]  /*5af0*/  SYNCS.PHASECHK.TRANS64.TRYWAIT P0, [UR4], R2 ;  /* 0x00000002ff0075a7 */ /* 0x000f240008001104 */
[----:B--2-4-:R-:W-:Y:S05]  /*5b00*/  @!P0 BRA `(.L_x_118) ;  /* 0x0000004400848947 */ /* 0x014fea0003800000 */
.L_x_273:
[----:B------:R-:W-:-:S04]  /*5b10*/  UIADD3 UR4, UPT, UPT, UR18, 0x1, URZ ;  /* 0x0000000112047890 */ /* 0x000fc8000fffe0ff */
[----:B------:R-:W-:-:S04]  /*5b20*/  UISETP.NE.AND UP0, UPT, UR4, 0x4, UPT ;  /* 0x000000040400788c */ /* 0x000fc8000bf05270 */
[----:B------:R-:W-:Y:S02]  /*5b30*/  USEL UR6, URZ, 0x1, UP0 ;  /* 0x00000001ff067887 */ /* 0x000fe40008000000 */
[----:B------:R-:W-:-:S04]  /*5b40*/  USEL UR4, UR4, URZ, UP0 ;  /* 0x000000ff04047287 */ /* 0x000fc80008000000 */
[----:B-1----:R-:W-:Y:S01]  /*5b50*/  ULEA UR5, UR4, UR13, 0x3 ;  /* 0x0000000d04057291 */ /* 0x002fe2000f8e18ff */
[----:B--2---:R-:W-:-:S04]  /*5b60*/  LOP3.LUT R2, R11, UR6, RZ, 0x3c, !PT ;  /* 0x000000060b027c12 */ /* 0x004fc8000f8e3cff */
[----:B------:R-:W-:-:S04]  /*5b70*/  SHF.L.U32 R3, R2, 0x1f, RZ ;  /* 0x0000001f02037819 */ /* 0x000fc800000006ff */
[----:B------:R-:W1:Y:S02]  /*5b80*/  SYNCS.PHASECHK.TRANS64.TRYWAIT P0, [UR5], R3 ;  /* 0x00000003ff0075a7 */ /* 0x000e640008001105 */
[----:B-1----:R-:W-:Y:S05]  /*5b90*/  @!P0 BRA `(.L_x_119) ;  /* 0x0000004400788947 */ /* 0x002fea0003800000 */
.L_x_275:
        /* <DEDUP_REMOVED lines=9> */
.L_x_277:
[----:B------:R-:W-:-:S04]  /*5c30*/  UIADD3 UR4, UPT, UPT, UR4, 0x1, URZ ;  /* 0x0000000104047890 */ /* 0x000fc8000fffe0ff */
[----:B------:R-:W-:-:S04]  /*5c40*/  UISETP.NE.AND UP0, UPT, UR4, 0x4, UPT ;  /* 0x000000040400788c */ /* 0x000fc8000bf05270 */
[----:B------:R-:W-:Y:S02]  /*5c50*/  USEL UR5, URZ, 0x1, UP0 ;  /* 0x00000001ff057887 */ /* 0x000fe40008000000 */
[----:B------:R-:W-:-:S04]  /*5c60*/  USEL UR4, UR4, URZ, UP0 ;  /* 0x000000ff04047287 */ /* 0x000fc80008000000 */
[----:B------:R-:W-:Y:S01]  /*5c70*/  ULEA UR4, UR4, UR13, 0x3 ;  /* 0x0000000d04047291 */ /* 0x000fe2000f8e18ff */
[----:B------:R-:W-:-:S04]  /*5c80*/  LOP3.LUT R2, R2, UR5, RZ, 0x3c, !PT ;  /* 0x0000000502027c12 */ /* 0x000fc8000f8e3cff */
[----:B------:R-:W-:-:S04]  /*5c90*/  SHF.L.U32 R2, R2, 0x1f, RZ ;  /* 0x0000001f02027819 */ /* 0x000fc800000006ff */
[----:B------:R-:W2:Y:S02]  /*5ca0*/  SYNCS.PHASECHK.TRANS64.TRYWAIT P0, [UR4], R2 ;  /* 0x00000002ff0075a7 */ /* 0x000ea40008001104 */
[----:B--2---:R-:W-:Y:S05]  /*5cb0*/  @!P0 BRA `(.L_x_121) ;  /* 0x0000004400608947 */ /* 0x004fea0003800000 */
.L_x_279:
[----:B------:R-:W-:Y:S01]  /*5cc0*/  NOP ;  /* 0x0000000000007918 */ /* 0x000fe20000000000 */
[----:B-1----:R-:W1:Y:S01]  /*5cd0*/  LDS R0, [UR8+0x14] ;  /* 0x00001408ff007984 */ /* 0x002e620008000800 */
[----:B------:R-:W-:Y:S01]  /*5ce0*/  ULOP3.LUT UR4, UR24, 0xffff, URZ, 0xc0, !UPT ;  /* 0x0000ffff18047892 */ /* 0x000fe2000f8ec0ff */
[----:B------:R-:W-:Y:S01]  /*5cf0*/  UMOV UR5, 0xffff ;  /* 0x0000ffff00057882 */ /* 0x000fe20000000000 */
[----:B------:R-:W-:Y:S02]  /*5d00*/  UMOV UR6, 0x1 ;  /* 0x0000000100067882 */ /* 0x000fe40000000000 */
[----:B------:R-:W-:-:S04]  /*5d10*/  USHF.R.U32.HI UR4, URZ, 0x5, UR4 ;  /* 0x00000005ff047899 */ /* 0x000fc80008011604 */
[----:B------:R-:W-:Y:S02]  /*5d20*/  USHF.L.U32 UR5, UR5, UR4, URZ ;  /* 0x0000000405057299 */ /* 0x000fe400080006ff */
[----:B------:R-:W-:-:S04]  /*5d30*/  USHF.L.U32 UR4, UR6, UR4, URZ ;  /* 0x0000000406047299 */ /* 0x000fc800080006ff */
[----:B-1----:R-:W-:-:S04]  /*5d40*/  LOP3.LUT R0, R0, UR5, RZ, 0xc0, !PT ;  /* 0x0000000500007c12 */ /* 0x002fc8000f8ec0ff */
[----:B------:R-:W-:-:S13]  /*5d50*/  ISETP.NE.AND P0, PT, R0, UR5, PT ;  /* 0x0000000500007c0c */ /* 0x000fda000bf05270 */
[----:B------:R-:W-:Y:S05]  /*5d60*/  @P0 BRA `(.L_x_122) ;  /* 0x0000000000580947 */ /* 0x000fea0003800000 */
[----:B------:R-:W1:Y:S02]  /*5d70*/  LDS R0, [UR8+0x18] ;  /* 0x00001808ff007984 */ /* 0x000e640008000800 */
[----:B-1----:R-:W-:-:S04]  /*5d80*/  LOP3.LUT R0, R0, UR4, RZ, 0xc0, !PT ;  /* 0x0000000400007c12 */ /* 0x002fc8000f8ec0ff */
[----:B------:R-:W-:-:S13]  /*5d90*/  ISETP.NE.AND P0, PT, R0, UR4, PT ;  /* 0x0000000400007c0c */ /* 0x000fda000bf05270 */
[----:B------:R-:W-:Y:S05]  /*5da0*/  @P0 BRA `(.L_x_123) ;  /* 0x00000000003c0947 */ /* 0x000fea0003800000 */
[----:B------:R-:W1:Y:S01]  /*5db0*/  S2R R2, SR_LANEID ;  /* 0x0000000000027919 */ /* 0x000e620000000000 */
[----:B------:R-:W-:-:S06]  /*5dc0*/  ULOP3.LUT UR5, URZ, UR5, URZ, 0x33, !UPT ;  /* 0x00000005ff057292 */ /* 0x000fcc000f8e33ff */
[----:B------:R-:W-:-:S04]  /*5dd0*/  IMAD.U32 R0, RZ, RZ, UR5 ;  /* 0x00000005ff007e24 */ /* 0x000fc8000f8e00ff */
[----:B------:R2:W4:Y:S02]  /*5de0*/  REDUX UR7, R0 ;  /* 0x00000000000773c4 */ /* 0x0005240000000000 */
[----:B------:R1:W-:Y:S01]  /*5df0*/  UTCATOMSWS.AND URZ, UR5 ;  /* 0x0000000500ff79e3 */ /* 0x0003e20008000000 */
[----:B--2---:R-:W-:Y:S01]  /*5e00*/  LOP3.LUT R0, RZ, UR4, RZ, 0x33, !PT ;  /* 0x00000004ff007c12 */ /* 0x004fe2000f8e33ff */
[----:B------:R-:W-:Y:S02]  /*5e10*/  VOTEU.ANY UR4, UPT, PT ;  /* 0x0000000000047886 */ /* 0x000fe400038e0100 */
[----:B------:R-:W-:Y:S02]  /*5e20*/  UFLO.U32 UR4, UR4 ;  /* 0x00000004000472bd */ /* 0x000fe400080e0000 */
[----:B------:R-:W2:Y:S04]  /*5e30*/  REDUX UR6, R0 ;  /* 0x00000000000673c4 */ /* 0x000ea80000000000 */
[----:B-1----:R-:W-:-:S02]  /*5e40*/  ISETP.EQ.U32.AND P0, PT, R2, UR4, PT ;  /* 0x0000000402007c0c */ /* 0x002fc4000bf02070 */
[----:B----4-:R-:W-:-:S11]  /*5e50*/  MOV R2, UR7 ;  /* 0x0000000700027c02 */ /* 0x010fd60008000f00 */
[----:B------:R1:W-:Y:S01]  /*5e60*/  @P0 ATOMS.AND RZ, [UR8+0x14], R2 ;  /* 0x00001402ffff098c */ /* 0x0003e2000a800008 */
[----:B--2---:R-:W-:-:S05]  /*5e70*/  IMAD.U32 R0, RZ, RZ, UR6 ;  /* 0x00000006ff007e24 */ /* 0x004fca000f8e00ff */
[----:B------:R1:W-:Y:S01]  /*5e80*/  @P0 ATOMS.AND RZ, [UR8+0x18], R0 ;  /* 0x00001800ffff098c */ /* 0x0003e2000a800008 */
[----:B------:R-:W-:Y:S05]  /*5e90*/  BRA `(.L_x_124) ;  /* 0x0000000000147947 */ /* 0x000fea0003800000 */
.L_x_123:
[----:B------:R-:W-:Y:S02]  /*5ea0*/  MOV R2, 0x5ec0 ;  /* 0x00005ec000027802 */ /* 0x000fe40000000f00 */
[----:B---3-5:R-:W-:Y:S05]  /*5eb0*/  CALL.REL.NOINC `($__internal_0_$__cuda_sm10x_tcgen05_guardrail_trap_col_being_dealloced_not_returned_by_alloc) ;  /* 0x00000044007c7944 */ /* 0x028fea0003c00000 */
[----:B------:R-:W-:Y:S05]  /*5ec0*/  BRA `(.L_x_124) ;  /* 0x0000000000087947 */ /* 0x000fea0003800000 */
.L_x_122:
[----:B------:R-:W-:Y:S02]  /*5ed0*/  MOV R2, 0x5ef0 ;  /* 0x00005ef000027802 */ /* 0x000fe40000000f00 */
[----:B---3-5:R-:W-:Y:S05]  /*5ee0*/  CALL.REL.NOINC `($__internal_2_$__cuda_sm10x_tcgen05_guardrail_trap_unallocated_columns_being_dealloced) ;  /* 0x0000004400887944 */ /* 0x028fea0003c00000 */
.L_x_124:
[----:B------:R-:W-:Y:S01]  /*5ef0*/  NOP ;  /* 0x0000000000007918 */ /* 0x000fe20000000000 */
[----:B------:R-:W-:Y:S05]  /*5f00*/  EXIT ;  /* 0x000000000000794d */ /* 0x000fea0003800000 */
.L_x_106:
[----:B------:R-:W-:-:S09]  /*5f10*/  UISETP.NE.OR UP0, UPT, UR22, 0x3, !UP3 ;  /* 0x000000031600788c */ /* 0x000fd2000df05670 */
[----:B------:R-:W-:Y:S05]  /*5f20*/  BRA.U UP0, `(.L_x_125) ;  /* 0x0000000d00087547 */ /* 0x000fea000b800000 */
[----:B------:R-:W1:Y:S01]  /*5f30*/  LDCU UR26, c[0x0][0x370] ;  /* 0x00006e00ff1a77ac */ /* 0x000e620008000800 */
[----:B------:R-:W2:Y:S01]  /*5f40*/  LDC.64 R16, c[0x0][0x348] ;  /* 0x0000d200ff107b82 */ /* 0x000ea20000000a00 */
[----:B------:R-:W-:Y:S02]  /*5f50*/  HFMA2 R13, -RZ, RZ, 0, 0 ;  /* 0x00000000ff0d7431 */ /* 0x000fe400000001ff */
[----:B------:R-:W-:Y:S01]  /*5f60*/  IMAD.MOV.U32 R15, RZ, RZ, 0x1 ;  /* 0x00000001ff0f7424 */ /* 0x000fe200078e00ff */
[----:B------:R-:W1:Y:S01]  /*5f70*/  LDCU.128 UR28, c[0x0][0xb10] ;  /* 0x00016200ff1c77ac */ /* 0x000e620008000c00 */
[----:B------:R-:W-:Y:S01]  /*5f80*/  IMAD.MOV.U32 R14, RZ, RZ, RZ ;  /* 0x000000ffff0e7224 */ /* 0x000fe200078e00ff */
[----:B------:R-:W-:Y:S01]  /*5f90*/  MOV R7, 0x1000 ;  /* 0x0000100000077802 */ /* 0x000fe20000000f00 */
[----:B------:R-:W3:Y:S01]  /*5fa0*/  LDCU UR25, c[0x0][0x374] ;  /* 0x00006e80ff1977ac */ /* 0x000ee20008000800 */
[----:B------:R-:W4:Y:S01]  /*5fb0*/  LDC.64 R2, c[0x0][0x888] ;  /* 0x00022200ff027b82 */ /* 0x000f220000000a00 */
[----:B------:R-:W3:Y:S01]  /*5fc0*/  LDCU UR16, c[0x0][0xb0c] ;  /* 0x00016180ff1077ac */ /* 0x000ee20008000800 */
[----:B------:R-:W2:Y:S06]  /*5fd0*/  LDCU UR35, c[0x0][0xb20] ;  /* 0x00016400ff2377ac */ /* 0x000eac0008000800 */
[----:B------:R-:W4:Y:S01]  /*5fe0*/  LDC.64 R4, c[0x0][0x890] ;  /* 0x00022400ff047b82 */ /* 0x000f220000000a00 */
[----:B------:R-:W2:Y:S01]  /*5ff0*/  LDCU UR4, c[0x0][0xb30] ;  /* 0x00016600ff0477ac */ /* 0x000ea20008000800 */
[----:B------:R-:W-:Y:S01]  /*6000*/  UMOV UR17, 0x400 ;  /* 0x0000040000117882 */ /* 0x000fe20000000000 */
[----:B-1----:R-:W-:-:S02]  /*6010*/  UIMAD.WIDE.U32 UR32, UR26, UR28, URZ ;  /* 0x0000001c1a2072a5 */ /* 0x002fc4000f8e00ff */
[----:B---3--:R-:W-:Y:S02]  /*6020*/  UIMAD.WIDE.U32 UR6, UR25, UR31, URZ ;  /* 0x0000001f190672a5 */ /* 0x008fe4000f8e00ff */
[----:B------:R-:W-:Y:S02]  /*6030*/  ULEA UR17, UR48, UR17, 0x18 ;  /* 0x0000001130117291 */ /* 0x000fe4000f8ec0ff */
[----:B------:R-:W-:Y:S02]  /*6040*/  UPLOP3.LUT UP3, UPT, UPT, UPT, UPT, 0x40, 0x4 ;  /* 0x000000000004789c */ /* 0x000fe40003f6e870 */
[----:B------:R-:W-:Y:S01]  /*6050*/  UIADD3 UR5, UPT, UPT, UR17, 0x360, URZ ;  /* 0x0000036011057890 */ /* 0x000fe2000fffe0ff */
[----:B------:R-:W-:Y:S01]  /*6060*/  UMOV UR32, UR33 ;  /* 0x0000002100207c82 */ /* 0x000fe20008000000 */
[----:B------:R-:W-:Y:S01]  /*6070*/  UMOV UR27, UR7 ;  /* 0x00000007001b7c82 */ /* 0x000fe20008000000 */
[----:B------:R-:W-:Y:S02]  /*6080*/  UISETP.GE.AND UP0, UPT, UR40, 0x1, UPT ;  /* 0x000000012800788c */ /* 0x000fe4000bf06270 */
[----:B------:R-:W-:Y:S01]  /*6090*/  UISETP.NE.AND UP4, UPT, UR40, 0x1, UPT ;  /* 0x000000012800788c */ /* 0x000fe2000bf85270 */
[----:B------:R-:W1:Y:S01]  /*60a0*/  LDCU.64 UR14, c[0x0][0xb28] ;  /* 0x00016500ff0e77ac */ /* 0x000e620008000a00 */
[----:B------:R-:W-:-:S02]  /*60b0*/  UISETP.NE.AND UP6, UPT, UR16, 0x1, UPT ;  /* 0x000000011000788c */ /* 0x000fc4000bfc5270 */
[----:B------:R-:W-:Y:S02]  /*60c0*/  UISETP.NE.AND UP5, UPT, UR30, 0x1, UPT ;  /* 0x000000011e00788c */ /* 0x000fe4000bfa5270 */
[----:B------:R-:W-:Y:S02]  /*60d0*/  UPRMT UR48, UR48, 0x654, UR5 ;  /* 0x0000065430307896 */ /* 0x000fe40008000005 */
[----:B------:R-:W-:Y:S02]  /*60e0*/  USHF.R.U32.HI UR32, URZ, UR29, UR32 ;  /* 0x0000001dff207299 */ /* 0x000fe40008011620 */
[----:B--2---:R-:W-:Y:S02]  /*60f0*/  USHF.R.U32.HI UR27, URZ, UR35, UR27 ;  /* 0x00000023ff1b7299 */ /* 0x004fe4000801161b */
[----:B------:R-:W-:-:S11]  /*6100*/  UISETP.NE.AND UP2, UPT, UR4, 0x1, UPT ;  /* 0x000000010400788c */ /* 0x000fd6000bf45270 */
.L_x_133:
[C---:B------:R-:W-:Y:S02]  /*6110*/  LEA R12, R14.reuse, UR17, 0x3 ;  /* 0x000000110e0c7c11 */ /* 0x040fe4000f8e18ff */
[----:B------:R-:W-:Y:S02]  /*6120*/  SHF.L.U32 R0, R13, 0x1f, RZ ;  /* 0x0000001f0d007819 */ /* 0x000fe400000006ff */
[----:B------:R-:W-:Y:S02]  /*6130*/  LEA R8, R14, UR17, 0x4 ;  /* 0x000000110e087c11 */ /* 0x000fe4000f8e20ff */
[----:B--2---:R-:W2:Y:S02]  /*6140*/  SYNCS.PHASECHK.TRANS64.TRYWAIT P0, [R12+URZ+0x380], R0 ;  /* 0x000380000c0075a7 */ /* 0x004ea400080011ff */
[----:B--2---:R-:W-:Y:S05]  /*6150*/  @!P0 BRA `(.L_x_126) ;  /* 0x0000004000508947 */ /* 0x004fea0003800000 */
.L_x_280:
[----:B------:R-:W3:Y:S01]  /*6160*/  LDS.128 R8, [R8+0x410] ;  /* 0x0004100008087984 */ /* 0x000ee20000000c00 */
[----:B------:R-:W-:Y:S01]  /*6170*/  UISETP.GE.AND UP0, UPT, UR40, 0x1, UPT ;  /* 0x000000012800788c */ /* 0x000fe2000bf06270 */
[----:B------:R-:W-:Y:S01]  /*6180*/  @!PT LDS RZ, [RZ] ;  /* 0x00000000fffff984 */ /* 0x000fe20000000800 */
[----:B------:R-:W-:Y:S01]  /*6190*/  @!PT LDS RZ, [RZ] ;  /* 0x00000000fffff984 */ /* 0x000fe20000000800 */
[----:B------:R-:W-:Y:S01]  /*61a0*/  @!PT LDS RZ, [RZ] ;  /* 0x00000000fffff984 */ /* 0x000fe20000000800 */
[----:B------:R-:W-:Y:S01]  /*61b0*/  @!PT LDS RZ, [RZ] ;  /* 0x00000000fffff984 */ /* 0x000fe20000000800 */
[----:B------:R1:W-:Y:S06]  /*61c0*/  MEMBAR.ALL.CTA ;  /* 0x0000000000007992 */ /* 0x0003ec0000008000 */
[----:B-1----:R-:W1:Y:S01]  /*61d0*/  FENCE.VIEW.ASYNC.S ;  /* 0x00000000000073c6 */ /* 0x002e620000000000 */
[----:B---3--:R-:W-:Y:S11]  /*61e0*/  LOP3.LUT P0, RZ, R10, 0x1, RZ, 0xc0, !PT ;  /* 0x000000010aff7812 */ /* 0x008ff6000780c0ff */
[----:B------:R-:W-:Y:S02]  /*61f0*/  @!UPT UIADD3 URZ, UPT, UPT, URZ, URZ, URZ ;  /* 0x000000fffffff290 */ /* 0x000fe4000fffe0ff */
[----:B-1----:R-:W-:Y:S01]  /*6200*/  VOTEU.ANY UP1, P0 ;  /* 0x0000000000ff7886 */ /* 0x002fe20000020100 */
[----:B------:R-:W-:Y:S11]  /*6210*/  PLOP3.LUT P0, PT, PT, PT, UP1, 0x80, 0x8 ;  /* 0x000000000008781c */ /* 0x000ff60003f0f018 */
[----:B------:R-:W-:Y:S02]  /*6220*/  @!UPT UIADD3 URZ, UPT, UPT, URZ, URZ, URZ ;  /* 0x000000fffffff290 */ /* 0x000fe4000fffe0ff */
[----:B--2---:R-:W-:Y:S02]  /*6230*/  @P0 SHF.R.U32.HI R0, RZ, 0x10, R9 ;  /* 0x00000010ff000819 */ /* 0x004fe40000011609 */
[----:B------:R-:W-:Y:S02]  /*6240*/  @P0 MOV R6, R8 ;  /* 0x0000000800060202 */ /* 0x000fe40000000f00 */
[----:B------:R-:W-:Y:S01]  /*6250*/  @P0 R2UR UR4, R0 ;  /* 0x00000000000402ca */ /* 0x000fe200000e0000 */
[----:B------:R-:W-:Y:S01]  /*6260*/  VIADD R0, R12, 0x390 ;  /* 0x000003900c007836 */ /* 0x000fe20000000000 */
[----:B------:R-:W-:Y:S02]  /*6270*/  @P0 LOP3.LUT R8, R9, 0xffff, RZ, 0xc0, !PT ;  /* 0x0000ffff09080812 */ /* 0x000fe400078ec0ff */
[----:B------:R-:W-:Y:S02]  /*6280*/  @P0 R2UR UR6, R6 ;  /* 0x00000000060602ca */ /* 0x000fe400000e0000 */
[----:B------:R-:W-:Y:S02]  /*6290*/  PRMT R0, RZ, 0x654, R0 ;  /* 0x00000654ff007816 */ /* 0x000fe40000000000 */
[----:B------:R-:W-:Y:S02]  /*62a0*/  @P0 R2UR UR5, R8 ;  /* 0x00000000080502ca */ /* 0x000fe400000e0000 */
[----:B------:R1:W-:Y:S03]  /*62b0*/  SYNCS.ARRIVE.TRANS64.RED.A1T0 RZ, [R0+URZ], RZ ;  /* 0x000000ff00ff79a7 */ /* 0x0003e600081004ff */
[----:B------:R-:W-:Y:S04]  /*62c0*/  @UP1 UMOV UR24, UR4 ;  /* 0x0000000400181c82 */ /* 0x000fe80008000000 */
[----:B------:R-:W-:Y:S04]  /*62d0*/  @UP1 UMOV UR13, UR6 ;  /* 0x00000006000d1c82 */ /* 0x000fe80008000000 */
[----:B------:R-:W-:Y:S01]  /*62e0*/  @UP1 UMOV UR7, UR5 ;  /* 0x0000000500071c82 */ /* 0x000fe20008000000 */
[----:B------:R-:W-:Y:S05]  /*62f0*/  BRA.U !UP0, `(.L_x_127) ;  /* 0x0000000108a47547 */ /* 0x000fea000b800000 */
[----:B------:R-:W-:Y:S02]  /*6300*/  UIMAD.WIDE.U32 UR10, UR7, UR31, URZ ;  /* 0x0000001f070a72a5 */ /* 0x000fe4000f8e00ff */
[----:B------:R-:W-:Y:S02]  /*6310*/  UIMAD.WIDE.U32 UR18, UR13, UR28, URZ ;  /* 0x0000001c0d1272a5 */ /* 0x000fe4000f8e00ff */
[----:B------:R-:W-:Y:S02]  /*6320*/  USEL UR4, UR25, UR27, !UP5 ;  /* 0x0000001b19047287 */ /* 0x000fe4000e800000 */
[----:B------:R-:W-:Y:S02]  /*6330*/  USEL UR8, UR26, UR32, !UP6 ;  /* 0x000000201a087287 */ /* 0x000fe4000f000000 */
[----:B------:R-:W-:Y:S02]  /*6340*/  UIMAD.WIDE.U32 UR20, UR4, UR14, URZ ;  /* 0x0000000e041472a5 */ /* 0x000fe4000f8e00ff */
[----:B------:R-:W-:Y:S01]  /*6350*/  UIMAD.WIDE.U32 UR22, UR8, UR14, URZ ;  /* 0x0000000e081672a5 */ /* 0x000fe2000f8e00ff */
[----:B------:R-:W-:Y:S02]  /*6360*/  UMOV UR5, UR11 ;  /* 0x0000000b00057c82 */ /* 0x000fe40008000000 */
[----:B------:R-:W-:Y:S03]  /*6370*/  USHF.R.U32.HI UR6, URZ, UR35, UR5 ;  /* 0x00000023ff067299 */ /* 0x000fe60008011605 */
[----:B------:R-:W-:Y:S01]  /*6380*/  UMOV UR5, UR19 ;  /* 0x0000001300057c82 */ /* 0x000fe20008000000 */
[----:B------:R-:W-:Y:S02]  /*6390*/  USEL UR6, UR7, UR6, !UP5 ;  /* 0x0000000607067287 */ /* 0x000fe4000e800000 */
[----:B------:R-:W-:Y:S02]  /*63a0*/  USHF.R.U32.HI UR9, URZ, UR29, UR5 ;  /* 0x0000001dff097299 */ /* 0x000fe40008011605 */
[----:B------:R-:W-:Y:S01]  /*63b0*/  UIMAD.WIDE.U32 UR10, UR6, UR14, URZ ;  /* 0x0000000e060a72a5 */ /* 0x000fe2000f8e00ff */
[----:B------:R-:W-:Y:S02]  /*63c0*/  UMOV UR5, UR21 ;  /* 0x0000001500057c82 */ /* 0x000fe40008000000 */
[----:B------:R-:W-:Y:S03]  /*63d0*/  @UP4 USHF.R.U32.HI UR4, URZ, UR15, UR5 ;  /* 0x0000000fff044299 */ /* 0x000fe60008011605 */
[----:B------:R-:W-:Y:S01]  /*63e0*/  UMOV UR5, UR23 ;  /* 0x0000001700057c82 */ /* 0x000fe20008000000 */
[----:B------:R-:W-:Y:S02]  /*63f0*/  UIMAD UR4, UR40, UR4, URZ ;  /* 0x00000004280472a4 */ /* 0x000fe4000f8e02ff */
[----:B------:R-:W-:Y:S02]  /*6400*/  @UP4 USHF.R.U32.HI UR8, URZ, UR15, UR5 ;  /* 0x0000000fff084299 */ /* 0x000fe40008011605 */
[----:B------:R-:W-:Y:S02]  /*6410*/  USEL UR5, UR13, UR9, !UP6 ;  /* 0x000000090d057287 */ /* 0x000fe4000f000000 */
[----:B------:R-:W-:Y:S02]  /*6420*/  UIMAD UR9, UR40, UR8, URZ ;  /* 0x00000008280972a4 */ /* 0x000fe4000f8e02ff */
[----:B------:R-:W-:Y:S03]  /*6430*/  UISETP.GE.AND UP0, UPT, UR6, UR4, UPT ;  /* 0x000000040600728c */ /* 0x000fe6000bf06270 */
[----:B------:R-:W-:Y:S01]  /*6440*/  UMOV UR4, UR11 ;  /* 0x0000000b00047c82 */ /* 0x000fe20008000000 */
[----:B------:R-:W-:Y:S02]  /*6450*/  UISETP.GE.OR UP0, UPT, UR5, UR9, UP0 ;  /* 0x000000090500728c */ /* 0x000fe40008706670 */
[----:B------:R-:W-:Y:S02]  /*6460*/  USHF.R.U32.HI UR4, URZ, UR15, UR4 ;  /* 0x0000000fff047299 */ /* 0x000fe40008011604 */
[----:B------:R-:W-:Y:S02]  /*6470*/  UIMAD.WIDE.U32 UR10, UR5, UR14, URZ ;  /* 0x0000000e050a72a5 */ /* 0x000fe4000f8e00ff */
[----:B------:R-:W-:Y:S04]  /*6480*/  USEL UR12, UR6, UR4, !UP4 ;  /* 0x00000004060c7287 */ /* 0x000fe8000e000000 */
[----:B------:R-:W-:Y:S01]  /*6490*/  UIADD3 UR9, UPT, UPT, -UR12, URZ, URZ ;  /* 0x000000ff0c097290 */ /* 0x000fe2000fffe1ff */
[----:B------:R-:W-:Y:S02]  /*64a0*/  @!UP0 UMOV UR4, UR11 ;  /* 0x0000000b00048c82 */ /* 0x000fe40008000000 */
[----:B------:R-:W-:Y:S02]  /*64b0*/  @!UP0 USHF.R.U32.HI UR4, URZ, UR15, UR4 ;  /* 0x0000000fff048299 */ /* 0x000fe40008011604 */
[----:B------:R-:W-:Y:S02]  /*64c0*/  UIMAD UR9, UR40, UR9, UR6 ;  /* 0x00000009280972a4 */ /* 0x000fe4000f8e0206 */
[----:B------:R-:W-:Y:S04]  /*64d0*/  @!UP0 USEL UR4, UR5, UR4, !UP4 ;  /* 0x0000000405048287 */ /* 0x000fe8000e000000 */
[----:B------:R-:W-:Y:S02]  /*64e0*/  @!UP0 UIMAD UR9, UR8, UR9, UR4 ;  /* 0x00000009080982a4 */ /* 0x000fe4000f8e0204 */
[----:B------:R-:W-:Y:S02]  /*64f0*/  @!UP0 UIADD3 UR10, UPT, UPT, UR12, -UR4, URZ ;  /* 0x800000040c0a8290 */ /* 0x000fe4000fffe0ff */
[----:B------:R-:W-:Y:S02]  /*6500*/  UIADD3 UR4, UPT, UPT, -UR5, URZ, URZ ;  /* 0x000000ff05047290 */ /* 0x000fe4000fffe1ff */
[----:B------:R-:W-:Y:S02]  /*6510*/  UIADD3 UR8, UPT, UPT, -UR6, URZ, URZ ;  /* 0x000000ff06087290 */ /* 0x000fe4000fffe1ff */
[----:B------:R-:W-:Y:S02]  /*6520*/  @!UP0 UIMAD UR6, UR10, UR40, UR5 ;  /* 0x000000280a0682a4 */ /* 0x000fe4000f8e0205 */
[----:B------:R-:W-:Y:S02]  /*6530*/  UIMAD UR13, UR16, UR4, UR13 ;  /* 0x00000004100d72a4 */ /* 0x000fe4000f8e020d */
[----:B------:R-:W-:Y:S01]  /*6540*/  UIMAD UR7, UR30, UR8, UR7 ;  /* 0x000000081e0772a4 */ /* 0x000fe2000f8e0207 */
[----:B------:R-:W-:Y:S02]  /*6550*/  @!UP0 UMOV UR5, UR9 ;  /* 0x0000000900058c82 */ /* 0x000fe40008000000 */
[----:B------:R-:W-:Y:S02]  /*6560*/  UIMAD UR13, UR5, UR16, UR13 ;  /* 0x00000010050d72a4 */ /* 0x000fe4000f8e020d */
[----:B------:R-:W-:Y:S11]  /*6570*/  UIMAD UR7, UR6, UR30, UR7 ;  /* 0x0000001e060772a4 */ /* 0x000ff6000f8e0207 */
[----:B------:R-:W-:Y:S01]  /*6580*/  @!UPT UIADD3 URZ, UPT, UPT, URZ, URZ, URZ ;  /* 0x000000fffffff290 */ /* 0x000fe2000fffe0ff */
.L_x_127:
[----:B------:R-:W2:Y:S01]  /*6590*/  @!UP2 LDCU.128 UR20, c[0x0][0xb10] ;  /* 0x00016200ff14a7ac */ /* 0x000ea20008000c00 */
[C---:B----4-:R-:W-:Y:S02]  /*65a0*/  ISETP.NE.U32.AND P1, PT, R4.reuse, RZ, PT ;  /* 0x000000ff0400720c */ /* 0x050fe40003f25070 */
[----:B------:R-:W-:Y:S02]  /*65b0*/  ISETP.NE.U32.AND P0, PT, R4, RZ, PT ;  /* 0x000000ff0400720c */ /* 0x000fe40003f05070 */
[C---:B------:R-:W-:Y:S02]  /*65c0*/  ISETP.NE.AND.EX P1, PT, R5.reuse, RZ, PT, P1 ;  /* 0x000000ff0500720c */ /* 0x040fe40003f25310 */
[----:B------:R-:W-:Y:S01]  /*65d0*/  ISETP.NE.AND.EX P0, PT, R5, RZ, PT, P0 ;  /* 0x000000ff0500720c */ /* 0x000fe20003f05300 */
[----:B------:R-:W3:Y:S01]  /*65e0*/  @!UP2 LDCU UR5, c[0x0][0xb0c] ;  /* 0x00016180ff05a7ac */ /* 0x000ee20008000800 */
[----:B------:R-:W-:Y:S01]  /*65f0*/  SHF.L.U32 R6, R15, 0x1f, RZ ;  /* 0x0000001f0f067819 */ /* 0x000fe200000006ff */
[----:B--2---:R-:W-:Y:S07]  /*6600*/  UIMAD.WIDE.U32 UR8, UR13, UR20, URZ ;  /* 0x000000140d0872a5 */ /* 0x004fee000f8e00ff */
[----:B------:R-:W-:Y:S01]  /*6610*/  @!UP2 UMOV UR4, UR9 ;  /* 0x000000090004ac82 */ /* 0x000fe20008000000 */
[----:B---3--:R-:W-:Y:S02]  /*6620*/  @!UP2 UISETP.NE.AND UP0, UPT, UR5, 0x1, UPT ;  /* 0x000000010500a88c */ /* 0x008fe4000bf05270 */
[----:B------:R-:W-:Y:S02]  /*6630*/  @!UP2 USHF.R.U32.HI UR4, URZ, UR21, UR4 ;  /* 0x00000015ff04a299 */ /* 0x000fe40008011604 */
[----:B------:R-:W-:Y:S02]  /*6640*/  UIMAD.WIDE.U32 UR8, UR7, UR23, URZ ;  /* 0x00000017070872a5 */ /* 0x000fe4000f8e00ff */
[----:B------:R-:W-:Y:S02]  /*6650*/  @!UP2 USEL UR10, UR13, UR4, !UP0 ;  /* 0x000000040d0aa287 */ /* 0x000fe4000c000000 */
[----:B------:R-:W-:Y:S03]  /*6660*/  @!UP2 UISETP.NE.AND UP0, UPT, UR22, 0x1, UPT ;  /* 0x000000011600a88c */ /* 0x000fe6000bf05270 */
[----:B------:R-:W-:Y:S02]  /*6670*/  @!UP2 UMOV UR6, UR9 ;  /* 0x000000090006ac82 */ /* 0x000fe40008000000 */
[----:B------:R-:W2:Y:S02]  /*6680*/  @!UP2 LDCU UR4, c[0x0][0xb20] ;  /* 0x00016400ff04a7ac */ /* 0x000ea40008000800 */
[----:B--2---:R-:W-:Y:S04]  /*6690*/  @!UP2 USHF.R.U32.HI UR6, URZ, UR4, UR6 ;  /* 0x00000004ff06a299 */ /* 0x004fe80008011606 */
[----:B------:R-:W-:Y:S04]  /*66a0*/  @!UP2 USEL UR6, UR7, UR6, !UP0 ;  /* 0x000000060706a287 */ /* 0x000fe8000c000000 */
[----:B------:R-:W-:Y:S02]  /*66b0*/  @!UP2 UIADD3 UR4, UPT, UPT, -UR10, UR6, URZ ;  /* 0x000000060a04a290 */ /* 0x000fe4000fffe1ff */
[----:B------:R-:W-:Y:S02]  /*66c0*/  @!UP2 UIADD3 UR6, UPT, UPT, UR10, -UR6, URZ ;  /* 0x800000060a06a290 */ /* 0x000fe4000fffe0ff */
[----:B------:R-:W-:Y:S02]  /*66d0*/  @!UP2 UIMAD UR13, UR4, UR5, UR13 ;  /* 0x00000005040da2a4 */ /* 0x000fe4000f8e020d */
[----:B------:R-:W-:Y:S01]  /*66e0*/  @!UP2 UIMAD UR7, UR6, UR22, UR7 ;  /* 0x000000160607a2a4 */ /* 0x000fe2000f8e0207 */
[----:B------:R-:W-:Y:S11]  /*66f0*/  BRA.U UP3, `(.L_x_128) ;  /* 0x0000000103107547 */ /* 0x000ff6000b800000 */
[----:B------:R-:W-:Y:S04]  /*6700*/  MOV R8, UR34 ;  /* 0x0000002200087c02 */ /* 0x000fe80008000f00 */
[----:B------:R-:W-:Y:S04]  /*6710*/  SHF.L.U32 R8, R8, 0x1f, RZ ;  /* 0x0000001f08087819 */ /* 0x000fe800000006ff */
[----:B------:R-:W2:Y:S02]  /*6720*/  SYNCS.PHASECHK.TRANS64.TRYWAIT P2, [UR17+0x378], R8 ;  /* 0x00037808ff0075a7 */ /* 0x000ea40008041111 */
[----:B--2---:R-:W-:Y:S05]  /*6730*/  @!P2 BRA `(.L_x_129) ;  /* 0x0000003800eca947 */ /* 0x004fea0003800000 */
.L_x_128:
[----:B------:R-:W-:Y:S05]  /*6740*/  @!P1 BRA `(.L_x_130) ;  /* 0x0000000000309947 */ /* 0x000fea0003800000 */
[----:B------:R-:W-:Y:S01]  /*6750*/  ISETP.NE.U32.AND P1, PT, R2, RZ, PT ;  /* 0x000000ff0200720c */ /* 0x000fe20003f25070 */
[----:B------:R-:W2:Y:S01]  /*6760*/  LDCU.64 UR4, c[0x0][0x358] ;  /* 0x00006b00ff0477ac */ /* 0x000ea20008000a00 */
[----:B------:R-:W-:Y:S02]  /*6770*/  IMAD.MOV.U32 R79, RZ, RZ, 0x1 ;  /* 0x00000001ff4f7424 */ /* 0x000fe400078e00ff */
[----:B------:R-:W-:Y:S11]  /*6780*/  ISETP.NE.AND.EX P1, PT, R3, RZ, PT, P1 ;  /* 0x000000ff0300720c */ /* 0x000ff60003f25310 */
[----:B------:R-:W-:Y:S02]  /*6790*/  @!UPT UIADD3 URZ, UPT, UPT, URZ, URZ, URZ ;  /* 0x000000fffffff290 */ /* 0x000fe4000fffe0ff */
[----:B-1----:R-:W1:Y:S01]  /*67a0*/  @P1 LDC.64 R8, c[0x0][0x888] ;  /* 0x00022200ff081b82 */ /* 0x002e620000000a00 */
[----:B------:R-:W-:Y:S04]  /*67b0*/  @P1 IMAD R0, R4, UR36, RZ ;  /* 0x0000002404001c24 */ /* 0x000fe8000f8e02ff */
[----:B-1----:R-:W-:Y:S04]  /*67c0*/  @P1 IMAD.WIDE R8, R0, 0x4, R8 ;  /* 0x0000000400081825 */ /* 0x002fe800078e0208 */
[----:B------:R-:W-:Y:S01]  /*67d0*/  HFMA2 R0, -RZ, RZ, 0, 5.9604644775390625e-08 ;  /* 0x00000001ff007431 */ /* 0x000fe200000001ff */
[----:B--2--5:R2:W5:Y:S04]  /*67e0*/  @P1 LDG.E R39, desc[UR4][R8.64] ;  /* 0x0000000408271981 */ /* 0x024568000c1e1900 */
[----:B------:R-:W-:Y:S01]  /*67f0*/  @!P1 PRMT R79, R0, 0x7610, R79 ;  /* 0x00007610004f9816 */ /* 0x000fe2000000004f */
[----:B--2---:R-:W3:Y:S06]  /*6800*/  @!P1 LDC R39, c[0x0][0x880] ;  /* 0x00022000ff279b82 */ /* 0x004eec0000000800 */
.L_x_130:
[----:B---3-5:R-:W-:Y:S01]  /*6810*/  @!P0 FSETP.EQ.AND P1, PT, R39, RZ, PT ;  /* 0x000000ff2700820b */ /* 0x028fe20003f22000 */
[----:B------:R-:W-:Y:S01]  /*6820*/  @!UPT UIADD3 URZ, UPT, UPT, URZ, URZ, URZ ;  /* 0x000000fffffff290 */ /* 0x000fe2000fffe0ff */
[----:B------:R-:W-:Y:S11]  /*6830*/  @!P0 BRA `(.L_x_131) ;  /* 0x0000000000188947 */ /* 0x000ff60003800000 */
[----:B------:R-:W-:Y:S02]  /*6840*/  LOP3.LUT P0, RZ, R79, 0xff, RZ, 0xc0, !PT ;  /* 0x000000ff4fff7812 */ /* 0x000fe4000780c0ff */
[----:B------:R-:W-:Y:S04]  /*6850*/  ISETP.NE.U32.AND P1, PT, R2, RZ, PT ;  /* 0x000000ff0200720c */ /* 0x000fe80003f25070 */
[----:B------:R-:W-:Y:S04]  /*6860*/  ISETP.NE.AND.EX P1, PT, R3, RZ, PT, P1 ;  /* 0x000000ff0300720c */ /* 0x000fe80003f25310 */
[----:B------:R-:W-:Y:S03]  /*6870*/  PLOP3.LUT P1, PT, P1, PT, PT, 0x8, 0x80 ;  /* 0x000000000080781c */ /* 0x000fe60000f2e170 */
[----:B------:R-:W-:Y:S11]  /*6880*/  @P0 FSETP.EQ.AND P1, PT, R39, RZ, PT ;  /* 0x000000ff2700020b */ /* 0x000ff60003f22000 */
[----:B------:R-:W-:Y:S02]  /*6890*/  @!UPT UIADD3 URZ, UPT, UPT, URZ, URZ, URZ ;  /* 0x000000fffffff290 */ /* 0x000fe4000fffe0ff */
.L_x_131:
[----:B------:R-:W2:Y:S01]  /*68a0*/  SYNCS.PHASECHK.TRANS64.TRYWAIT P0, [UR17+0x368], R6 ;  /* 0x00036806ff0075a7 */ /* 0x000ea20008001111 */
[----:B------:R-:W-:Y:S02]  /*68b0*/  ELECT P2, URZ, PT ;  /* 0x0000000000ff782f */ /* 0x000fe40003840000 */
[----:B------:R-:W-:Y:S01]  /*68c0*/  IADD3 R14, PT, PT, R14, 0x1, RZ ;  /* 0x000000010e0e7810 */ /* 0x000fe20007ffe0ff */
[----:B--2---:R-:W-:Y:S10]  /*68d0*/  @!P0 BRA `(.L_x_132) ;  /* 0x00000038009c8947 */ /* 0x004ff40003800000 */
.L_x_283:
[----:B------:R-:W-:Y:S01]  /*68e0*/  PLOP3.LUT P1, PT, P1, P2, PT, 0xf2, 0x2f ;  /* 0x00000000002f781c */ /* 0x000fe20000f25e72 */
[----:B------:R-:W-:Y:S01]  /*68f0*/  UMOV UR18, 0x0 ;  /* 0x0000000000127882 */ /* 0x000fe20000000000 */
[----:B------:R-:W-:Y:S01]  /*6900*/  UMOV UR19, 0x10000000 ;  /* 0x1000000000137882 */ /* 0x000fe20000000000 */
[----:B------:R-:W-:Y:S01]  /*6910*/  UMOV UR12, UR36 ;  /* 0x00000024000c7c82 */ /* 0x000fe20008000000 */
[----:B------:R-:W-:Y:S01]  /*6920*/  LOP3.LUT R15, R15, 0x1, RZ, 0x3c, !PT ;  /* 0x000000010f0f7812 */ /* 0x000fe200078e3cff */
[----:B------:R-:W-:Y:S01]  /*6930*/  UPLOP3.LUT UP3, UPT, UPT, UPT, UPT, 0x80, 0x8 ;  /* 0x000000000008789c */ /* 0x000fe20003f6f070 */
[----:B------:R-:W-:Y:S07]  /*6940*/  UMOV UR36, UR24 ;  /* 0x0000001800247c82 */ /* 0x000fee0008000000 */
[----:B-1----:R-:W-:Y:S01]  /*6950*/  @!P1 IADD3 R6, P0, PT, R16, 0x580, RZ ;  /* 0x0000058010069810 */ /* 0x002fe20007f1e0ff */
[----:B------:R-:W-:Y:S03]  /*6960*/  VOTEU.ALL UP0, P1 ;  /* 0x0000000000ff7886 */ /* 0x000fe60000800000 */
[----:B------:R-:W-:Y:S01]  /*6970*/  @!P1 R2UR UR5, R6 ;  /* 0x00000000060592ca */ /* 0x000fe200000e0000 */
[----:B------:R-:W-:Y:S01]  /*6980*/  @!P1 IMAD.X R0, RZ, RZ, R17, P0 ;  /* 0x000000ffff009224 */ /* 0x000fe200000e0611 */
[----:B------:R-:W-:Y:S01]  /*6990*/  @!UP0 USHF.L.U32 UR10, UR45, 0x6, URZ ;  /* 0x000000062d0a8899 */ /* 0x000fe200080006ff */
[----:B------:R-:W-:Y:S01]  /*69a0*/  ISETP.NE.AND P0, PT, R14, 0x2, PT ;  /* 0x000000020e00780c */ /* 0x000fe20003f05270 */
[----:B------:R-:W-:Y:S02]  /*69b0*/  @!UP0 USHF.L.U32 UR11, UR46, 0x6, URZ ;  /* 0x000000062e0b8899 */ /* 0x000fe400080006ff */
[----:B------:R-:W-:Y:S01]  /*69c0*/  @!P1 R2UR UR4, R0 ;  /* 0x00000000000492ca */ /* 0x000fe200000e0000 */
[----:B------:R-:W-:Y:S01]  /*69d0*/  @!UP0 UIADD3 UR8, UPT, UPT, UR17, 0x600, URZ ;  /* 0x0000060011088890 */ /* 0x000fe2000fffe0ff */
[----:B------:R-:W-:Y:S01]  /*69e0*/  SEL R0, RZ, 0x1, P0 ;  /* 0x00000001ff007807 */ /* 0x000fe20000000000 */
[----:B------:R-:W-:Y:S01]  /*69f0*/  @!UP0 UIADD3 UR9, UPT, UPT, UR17, 0x360, URZ ;  /* 0x0000036011098890 */ /* 0x000fe2000fffe0ff */
[----:B------:R-:W-:Y:S01]  /*6a00*/  SEL R14, R14, RZ, P0 ;  /* 0x000000ff0e0e7207 */ /* 0x000fe20000000000 */
[----:B------:R-:W-:Y:S01]  /*6a10*/  VOTEU.ALL UP0, P1 ;  /* 0x0000000000ff7886 */ /* 0x000fe20000800000 */
[----:B------:R-:W-:Y:S01]  /*6a20*/  LOP3.LUT R13, R13, R0, RZ, 0x3c, !PT ;  /* 0x000000000d0d7212 */ /* 0x000fe200078e3cff */
[----:B------:R-:W-:Y:S01]  /*6a30*/  IMAD.U32 R8, RZ, RZ, UR5 ;  /* 0x00000005ff087e24 */ /* 0x000fe2000f8e00ff */
[----:B------:R-:W-:Y:S02]  /*6a40*/  UIADD3 UR45, UPT, UPT, UR7, UR57, URZ ;  /* 0x00000039072d7290 */ /* 0x000fe4000fffe0ff */
[----:B------:R-:W-:Y:S03]  /*6a50*/  UIADD3 UR46, UPT, UPT, UR13, UR60, URZ ;  /* 0x0000003c0d2e7290 */ /* 0x000fe6000fffe0ff */
[----:B------:R-:W-:Y:S01]  /*6a60*/  IMAD.U32 R9, RZ, RZ, UR4 ;  /* 0x00000004ff097e24 */ /* 0x000fe2000f8e00ff */
[----:B------:R-:W-:Y:S04]  /*6a70*/  @!P1 R2UR UR4, R8 ;  /* 0x00000000080492ca */ /* 0x000fe800000e0000 */
[----:B------:R-:W-:Y:S11]  /*6a80*/  @!P1 R2UR UR5, R9 ;  /* 0x00000000090592ca */ /* 0x000ff600000e0000 */
[----:B------:R-:W-:Y:S02]  /*6a90*/  @!UPT UIADD3 URZ, UPT, UPT, URZ, URZ, URZ ;  /* 0x000000fffffff290 */ /* 0x000fe4000fffe0ff */
[----:B------:R2:W-:Y:S01]  /*6aa0*/  @!UP0 UTMALDG.3D [UR8], [UR4], desc[UR18] ;  /* 0x00001208040085b4 */ /* 0x0005e20008011000 */
[----:B------:R2:W-:Y:S01]  /*6ab0*/  @!P1 SYNCS.ARRIVE.TRANS64.RED.A0TR RZ, [UR17+0x360], R7 ;  /* 0x00036007ffff99a7 */ /* 0x0005e20008300411 */
[----:B------:R-:W-:Y:S01]  /*6ac0*/  SYNCS.ARRIVE.TRANS64.RED.A1T0 RZ, [UR48], RZ ;  /* 0x000000ffffff79a7 */ /* 0x000fe20008100430 */
[----:B------:R-:W-:Y:S05]  /*6ad0*/  BRA.U UP1, `(.L_x_133) ;  /* 0xfffffff5018c7547 */ /* 0x000fea000b83ffff */
[----:B------:R-:W-:Y:S07]  /*6ae0*/  MOV R0, UR17 ;  /* 0x0000001100007c02 */ /* 0x000fee0008000f00 */
.L_x_134:
[----:B-1----:R-:W-:-:S04]  /*6af0*/  SHF.L.U32 R2, R15, 0x1f, RZ ;  /* 0x0000001f0f027819 */ /* 0x002fc800000006ff */
[----:B------:R1:W3:Y:S03]  /*6b00*/  SYNCS.PHASECHK.TRANS64.TRYWAIT P0, [R0+URZ+0x368], R2 ;  /* 0x00036802000075a7 */ /* 0x0002e600080011ff */
[----:B---3--:R-:W-:Y:S05]  /*6b10*/  @!P0 NANOSLEEP.SYNCS 0x989680 ;  /* 0x009896800000895d */ /* 0x008fea0003900000 */
[----:B------:R-:W3:Y:S02]  /*6b20*/  @!P0 SYNCS.PHASECHK.TRANS64 P0, [R0+URZ+0x368], R2 ;  /* 0x00036802000085a7 */ /* 0x000ee400080010ff */
[----:B--23--:R-:W-:Y:S05]  /*6b30*/  @P0 EXIT ;  /* 0x000000000000094d */ /* 0x00cfea0003800000 */
[----:B------:R-:W-:Y:S05]  /*6b40*/  BRA `(.L_x_134) ;  /* 0xfffffffc00e87947 */ /* 0x000fea000383ffff */
.L_x_125:
[----:B------:R-:W-:-:S06]  /*6b50*/  UISETP.GE.AND UP0, UPT, UR22, 0x4, UPT ;  /* 0x000000041600788c */ /* 0x000fcc000bf06270 */
[----:B------:R-:W-:-:S13]  /*6b60*/  PLOP3.LUT P0, PT, PT, PT, UP0, 0x80, 0x8 ;  /* 0x000000000008781c */ /* 0x000fda0003f0f008 */
[----:B------:R-:W-:Y:S05]  /*6b70*/  @!P0 EXIT ;  /* 0x000000000000894d */ /* 0x000fea0003800000 */
[----:B------:R-:W-:Y:S01]  /*6b80*/  BAR.SYNC.DEFER_BLOCKING 0x6, 0xa0 ;  /* 0x0182800000007b1d */ /* 0x000fe20000010000 */
[C---:B------:R-:W-:Y:S02]  /*6b90*/  IMAD.SHL.U32 R7, R76.reuse, 0x40, RZ ;  /* 0x000000404c077824 */ /* 0x040fe400078e00ff */
[----:B------:R-:W-:Y:S02]  /*6ba0*/  HFMA2 R81, -RZ, RZ, 0, 0 ;  /* 0x00000000ff517431 */ /* 0x000fe400000001ff */
[C---:B------:R-:W-:Y:S01]  /*6bb0*/  IMAD.SHL.U32 R4, R76.reuse, 0x20, RZ ;  /* 0x000000204c047824 */ /* 0x040fe200078e00ff */
[----:B------:R-:W-:Y:S01]  /*6bc0*/  CS2R R82, SRZ ;  /* 0x0000000000527805 */ /* 0x000fe2000001ff00 */
[----:B------:R-:W-:Y:S01]  /*6bd0*/  IMAD.SHL.U32 R6, R76, 0x2, RZ ;  /* 0x000000024c067824 */ /* 0x000fe200078e00ff */
[----:B------:R-:W-:Y:S01]  /*6be0*/  UMOV UR44, 0x400 ;  /* 0x00000400002c7882 */ /* 0x000fe20000000000 */
[----:B------:R-:W-:Y:S01]  /*6bf0*/  LOP3.LUT R5, R7, 0x180, RZ, 0xc0, !PT ;  /* 0x0000018007057812 */ /* 0x000fe200078ec0ff */
[----:B------:R-:W-:Y:S01]  /*6c00*/  ULEA UR44, UR48, UR44, 0x18 ;  /* 0x0000002c302c7291 */ /* 0x000fe2000f8ec0ff */
[----:B------:R-:W-:Y:S01]  /*6c10*/  LOP3.LUT R4, R4, 0xc00, RZ, 0xc0, !PT ;  /* 0x00000c0004047812 */ /* 0x000fe200078ec0ff */
[----:B------:R-:W1:Y:S01]  /*6c20*/  LDC.64 R72, c[0x0][0x888] ;  /* 0x00022200ff487b82 */ /* 0x000e620000000a00 */
[----:B------:R-:W-:Y:S01]  /*6c30*/  LOP3.LUT R6, R5, 0x20, R6, 0xf8, !PT ;  /* 0x0000002005067812 */ /* 0x000fe200078ef806 */
[----:B------:R-:W-:Y:S01]  /*6c40*/  IMAD.SHL.U32 R5, R76, 0x8, RZ ;  /* 0x000000084c057824 */ /* 0x000fe200078e00ff */
[----:B------:R-:W-:Y:S01]  /*6c50*/  LOP3.LUT R4, R4, 0x40, R7, 0xf8, !PT ;  /* 0x0000004004047812 */ /* 0x000fe200078ef807 */
[----:B------:R-:W-:Y:S01]  /*6c60*/  IMAD.U32 R37, R76, 0x10000, RZ ;  /* 0x000100004c257824 */ /* 0x000fe200078e00ff */
[----:B------:R-:W-:Y:S01]  /*6c70*/  UIADD3 UR4, UPT, UPT, UR44, 0x1600, URZ ;  /* 0x000016002c047890 */ /* 0x000fe2000fffe0ff */
[----:B------:R-:W-:Y:S01]  /*6c80*/  IMAD.MOV.U32 R36, RZ, RZ, RZ ;  /* 0x000000ffff247224 */ /* 0x000fe200078e00ff */
[----:B------:R-:W-:Y:S01]  /*6c90*/  LOP3.LUT R5, R6, 0x30, R5, 0x78, !PT ;  /* 0x0000003006057812 */ /* 0x000fe200078e7805 */
[----:B------:R-:W2:Y:S01]  /*6ca0*/  LDC.64 R74, c[0x0][0x890] ;  /* 0x00022400ff4a7b82 */ /* 0x000ea20000000a00 */
[----:B------:R-:W-:Y:S01]  /*6cb0*/  LOP3.LUT R4, R4, 0x200, R7, 0xf8, !PT ;  /* 0x0000020004047812 */ /* 0x000fe200078ef807 */
[----:B------:R-:W-:Y:S01]  /*6cc0*/  IMAD.MOV.U32 R84, RZ, RZ, RZ ;  /* 0x000000ffff547224 */ /* 0x000fe200078e00ff */
[----:B------:R-:W-:Y:S01]  /*6cd0*/  LOP3.LUT R37, R37, 0x600000, RZ, 0xc0, !PT ;  /* 0x0060000025257812 */ /* 0x000fe200078ec0ff */
[----:B------:R-:W-:Y:S01]  /*6ce0*/  IMAD.U32 R85, RZ, RZ, UR4 ;  /* 0x00000004ff557e24 */ /* 0x000fe2000f8e00ff */
[----:B------:R-:W-:Y:S01]  /*6cf0*/  LOP3.LUT R78, R4, R5, RZ, 0xfc, !PT ;  /* 0x00000005044e7212 */ /* 0x000fe200078efcff */
[----:B------:R-:W3:Y:S01]  /*6d00*/  LDS R0, [UR44+0x430] ;  /* 0x0004302cff007984 */ /* 0x000ee20008000800 */
[----:B------:R-:W-:Y:S01]  /*6d10*/  IMAD.SHL.U32 R4, R76, 0x10, RZ ;  /* 0x000000104c047824 */ /* 0x000fe200078e00ff */
[----:B------:R-:W4:Y:S01]  /*6d20*/  LDC.64 R70, c[0x0][0x8b0] ;  /* 0x00022c00ff467b82 */ /* 0x000f220000000a00 */
[----:B------:R-:W-:Y:S01]  /*6d30*/  IADD3 R77, PT, PT, R78, UR44, RZ ;  /* 0x0000002c4e4d7c10 */ /* 0x000fe2000fffe0ff */
[----:B------:R-:W1:Y:S02]  /*6d40*/  LDCU UR50, c[0x0][0x370] ;  /* 0x00006e00ff3277ac */ /* 0x000e640008000800 */
[----:B------:R-:W-:Y:S01]  /*6d50*/  LOP3.LUT R4, R4, 0x20, RZ, 0xc0, !PT ;  /* 0x0000002004047812 */ /* 0x000fe200078ec0ff */
[----:B------:R-:W1:Y:S03]  /*6d60*/  LDCU.64 UR62, c[0x0][0x348] ;  /* 0x00006900ff3e77ac */ /* 0x000e660008000a00 */
[----:B------:R-:W1:Y:S01]  /*6d70*/  LDC.64 R68, c[0x0][0x8a8] ;  /* 0x00022a00ff447b82 */ /* 0x000e620000000a00 */
[----:B------:R-:W-:Y:S01]  /*6d80*/  IADD3 R77, PT, PT, -R4, 0x600, R77 ;  /* 0x00000600044d7810 */ /* 0x000fe20007ffe14d */
[----:B------:R-:W1:Y:S01]  /*6d90*/  LDCU UR41, c[0x0][0xb0c] ;  /* 0x00016180ff2977ac */ /* 0x000e620008000800 */
[----:B------:R-:W1:Y:S01]  /*6da0*/  LDCU UR39, c[0x0][0xb30] ;  /* 0x00016600ff2777ac */ /* 0x000e620008000800 */
[----:B------:R-:W1:Y:S01]  /*6db0*/  LDCU.64 UR58, c[0x0][0x888] ;  /* 0x00011100ff3a77ac */ /* 0x000e620008000a00 */
[----:B------:R-:W1:Y:S01]  /*6dc0*/  LDCU.64 UR42, c[0x0][0xb28] ;  /* 0x00016500ff2a77ac */ /* 0x000e620008000a00 */
[----:B------:R-:W1:Y:S01]  /*6dd0*/  LDCU.128 UR52, c[0x0][0xb10] ;  /* 0x00016200ff3477ac */ /* 0x000e620008000c00 */
[----:B------:R-:W1:Y:S01]  /*6de0*/  LDCU UR49, c[0x0][0x374] ;  /* 0x00006e80ff3177ac */ /* 0x000e620008000800 */
[----:B------:R-:W-:Y:S01]  /*6df0*/  UIADD3 UR56, UPT, UPT, UR44, 0x600, URZ ;  /* 0x000006002c387890 */ /* 0x000fe2000fffe0ff */
[----:B---3--:R-:W-:-:S11]  /*6e00*/  IMAD.IADD R37, R0, 0x1, R37 ;  /* 0x0000000100257824 */ /* 0x008fd600078e0225 */
.L_x_152:
[----:B------:R-:W-:Y:S02]  /*6e10*/  LEA R3, R81, UR44, 0x3 ;  /* 0x0000002c51037c11 */ /* 0x000fe4000f8e18ff */
[----:B------:R-:W-:Y:S02]  /*6e20*/  SHF.L.U32 R0, R83, 0x1f, RZ ;  /* 0x0000001f53007819 */ /* 0x000fe400000006ff */
[----:B-1----:R-:W-:Y:S02]  /*6e30*/  LEA R4, R81, UR44, 0x4 ;  /* 0x0000002c51047c11 */ /* 0x002fe4000f8e20ff */
[----:B------:R-:W3:Y:S02]  /*6e40*/  SYNCS.PHASECHK.TRANS64.TRYWAIT P0, [R3+URZ+0x380], R0 ;  /* 0x00038000030075a7 */ /* 0x000ee400080011ff */
[----:B--23--:R-:W-:Y:S05]  /*6e50*/  @!P0 BRA `(.L_x_135) ;  /* 0x0000003400548947 */ /* 0x00cfea0003800000 */
.L_x_284:
[----:B------:R-:W1:Y:S01]  /*6e60*/  LDS.128 R4, [R4+0x410] ;  /* 0x0004100004047984 */ /* 0x000e620000000c00 */
[----:B------:R-:W-:Y:S01]  /*6e70*/  UISETP.GE.AND UP0, UPT, UR40, 0x1, UPT ;  /* 0x000000012800788c */ /* 0x000fe2000bf06270 */
[----:B------:R-:W-:Y:S01]  /*6e80*/  @!PT LDS RZ, [RZ] ;  /* 0x00000000fffff984 */ /* 0x000fe20000000800 */
[----:B------:R-:W-:Y:S01]  /*6e90*/  @!PT LDS RZ, [RZ] ;  /* 0x00000000fffff984 */ /* 0x000fe20000000800 */
[----:B------:R-:W-:Y:S01]  /*6ea0*/  @!PT LDS RZ, [RZ] ;  /* 0x00000000fffff984 */ /* 0x000fe20000000800 */
[----:B------:R-:W-:Y:S01]  /*6eb0*/  @!PT LDS RZ, [RZ] ;  /* 0x00000000fffff984 */ /* 0x000fe20000000800 */
[----:B------:R2:W-:Y:S06]  /*6ec0*/  MEMBAR.ALL.CTA ;  /* 0x0000000000007992 */ /* 0x0005ec0000008000 */
[----:B--2---:R-:W2:Y:S01]  /*6ed0*/  FENCE.VIEW.ASYNC.S ;  /* 0x00000000000073c6 */ /* 0x004ea20000000000 */
[----:B-1----:R-:W-:Y:S11]  /*6ee0*/  LOP3.LUT P0, RZ, R6, 0x1, RZ, 0xc0, !PT ;  /* 0x0000000106ff7812 */ /* 0x002ff6000780c0ff */
[----:B------:R-:W-:Y:S02]  /*6ef0*/  @!UPT UIADD3 URZ, UPT, UPT, URZ, URZ, URZ ;  /* 0x000000fffffff290 */ /* 0x000fe4000fffe0ff */
[----:B--2---:R-:W-:Y:S01]  /*6f00*/  VOTEU.ANY UP1, P0 ;  /* 0x0000000000ff7886 */ /* 0x004fe20000020100 */
[----:B------:R-:W-:Y:S01]  /*6f10*/  PLOP3.LUT P0, PT, PT, PT, UP1, 0x80, 0x8 ;  /* 0x000000000008781c */ /* 0x000fe20003f0f018 */
[----:B------:R-:W-:Y:S11]  /*6f20*/  UP2UR UR47, UPR, URZ, 0x2 ;  /* 0x00000002ff2f7883 */ /* 0x000ff60008000000 */
[----:B------:R-:W-:Y:S01]  /*6f30*/  @!UPT UIADD3 URZ, UPT, UPT, URZ, URZ, URZ ;  /* 0x000000fffffff290 */ /* 0x000fe2000fffe0ff */
[----:B---3--:R-:W-:Y:S02]  /*6f40*/  @P0 SHF.R.U32.HI R0, RZ, 0x10, R5 ;  /* 0x00000010ff000819 */ /* 0x008fe40000011605 */
        /* <DEDUP_REMOVED lines=12> */
[----:B------:R-:W2:Y:S01]  /*7010*/  LDCU UR12, c[0x0][0xb20] ;  /* 0x00016400ff0c77ac */ /* 0x000ea20008000800 */
[----:B------:R-:W-:Y:S02]  /*7020*/  UIMAD.WIDE.U32 UR4, UR49, UR55, URZ ;  /* 0x00000037310472a5 */ /* 0x000fe4000f8e00ff */
[----:B------:R-:W-:Y:S02]  /*7030*/  UIMAD.WIDE.U32 UR6, UR50, UR52, URZ ;  /* 0x00000034320672a5 */ /* 0x000fe4000f8e00ff */
[----:B------:R-:W-:Y:S02]  /*7040*/  UISETP.NE.AND UP0, UPT, UR54, 0x1, UPT ;  /* 0x000000013600788c */ /* 0x000fe4000bf05270 */
[----:B------:R-:W-:Y:S02]  /*7050*/  UIMAD.WIDE.U32 UR8, UR37, UR55, URZ ;  /* 0x00000037250872a5 */ /* 0x000fe4000f8e00ff */
[----:B------:R-:W-:Y:S02]  /*7060*/  UIMAD.WIDE.U32 UR10, UR38, UR52, URZ ;  /* 0x00000034260a72a5 */ /* 0x000fe4000f8e00ff */
[----:B------:R-:W-:Y:S02]  /*7070*/  UISETP.NE.AND UP1, UPT, UR41, 0x1, UPT ;  /* 0x000000012900788c */ /* 0x000fe4000bf25270 */
[----:B------:R-:W-:Y:S01]  /*7080*/  UISETP.NE.AND UP2, UPT, UR40, 0x1, UPT ;  /* 0x000000012800788c */ /* 0x000fe2000bf45270 */
[----:B------:R-:W-:Y:S02]  /*7090*/  UMOV UR4, UR5 ;  /* 0x0000000500047c82 */ /* 0x000fe40008000000 */
[----:B--2---:R-:W-:Y:S03]  /*70a0*/  USHF.R.U32.HI UR5, URZ, UR12, UR4 ;  /* 0x0000000cff057299 */ /* 0x004fe60008011604 */
[----:B------:R-:W-:Y:S02]  /*70b0*/  UMOV UR4, UR7 ;  /* 0x0000000700047c82 */ /* 0x000fe40008000000 */
[----:B------:R-:W-:Y:S02]  /*70c0*/  USHF.R.U32.HI UR7, URZ, UR53, UR4 ;  /* 0x00000035ff077299 */ /* 0x000fe40008011604 */
[----:B------:R-:W-:Y:S02]  /*70d0*/  USEL UR4, UR49, UR5, !UP0 ;  /* 0x0000000531047287 */ /* 0x000fe4000c000000 */
[----:B------:R-:W-:Y:S01]  /*70e0*/  USEL UR7, UR50, UR7, !UP1 ;  /* 0x0000000732077287 */ /* 0x000fe2000c800000 */
[----:B------:R-:W-:Y:S01]  /*70f0*/  UMOV UR5, UR9 ;  /* 0x0000000900057c82 */ /* 0x000fe20008000000 */
[----:B------:R-:W-:Y:S02]  /*7100*/  UIMAD.WIDE.U32 UR8, UR4, UR42, URZ ;  /* 0x0000002a040872a5 */ /* 0x000fe4000f8e00ff */
[----:B------:R-:W-:Y:S03]  /*7110*/  USHF.R.U32.HI UR6, URZ, UR12, UR5 ;  /* 0x0000000cff067299 */ /* 0x000fe60008011605 */
[----:B------:R-:W-:Y:S01]  /*7120*/  UMOV UR5, UR11 ;  /* 0x0000000b00057c82 */ /* 0x000fe20008000000 */
[----:B------:R-:W-:Y:S02]  /*7130*/  UIMAD.WIDE.U32 UR10, UR7, UR42, URZ ;  /* 0x0000002a070a72a5 */ /* 0x000fe4000f8e00ff */
[----:B------:R-:W-:Y:S02]  /*7140*/  USHF.R.U32.HI UR12, URZ, UR53, UR5 ;  /* 0x00000035ff0c7299 */ /* 0x000fe40008011605 */
[----:B------:R-:W-:Y:S01]  /*7150*/  USEL UR6, UR37, UR6, !UP0 ;  /* 0x0000000625067287 */ /* 0x000fe2000c000000 */
[----:B------:R-:W-:Y:S02]  /*7160*/  UMOV UR5, UR9 ;  /* 0x0000000900057c82 */ /* 0x000fe40008000000 */
[----:B------:R-:W-:Y:S01]  /*7170*/  UMOV UR10, UR11 ;  /* 0x0000000b000a7c82 */ /* 0x000fe20008000000 */
[----:B------:R-:W-:Y:S02]  /*7180*/  @UP2 USHF.R.U32.HI UR4, URZ, UR43, UR5 ;  /* 0x0000002bff042299 */ /* 0x000fe40008011605 */
[----:B------:R-:W-:Y:S02]  /*7190*/  @UP2 USHF.R.U32.HI UR7, URZ, UR43, UR10 ;  /* 0x0000002bff072299 */ /* 0x000fe4000801160a */
[----:B------:R-:W-:Y:S02]  /*71a0*/  UIMAD UR4, UR40, UR4, URZ ;  /* 0x00000004280472a4 */ /* 0x000fe4000f8e02ff */
[----:B------:R-:W-:Y:S02]  /*71b0*/  UIMAD.WIDE.U32 UR10, UR6, UR42, URZ ;  /* 0x0000002a060a72a5 */ /* 0x000fe4000f8e00ff */
[----:B------:R-:W-:Y:S02]  /*71c0*/  USEL UR5, UR38, UR12, !UP1 ;  /* 0x0000000c26057287 */ /* 0x000fe4000c800000 */
[----:B------:R-:W-:Y:S02]  /*71d0*/  UIMAD UR8, UR40, UR7, URZ ;  /* 0x00000007280872a4 */ /* 0x000fe4000f8e02ff */
[----:B------:R-:W-:Y:S03]  /*71e0*/  UISETP.GE.AND UP0, UPT, UR6, UR4, UPT ;  /* 0x000000040600728c */ /* 0x000fe6000bf06270 */
[----:B------:R-:W-:Y:S01]  /*71f0*/  UMOV UR4, UR11 ;  /* 0x0000000b00047c82 */ /* 0x000fe20008000000 */
[----:B------:R-:W-:Y:S02]  /*7200*/  UISETP.GE.OR UP0, UPT, UR5, UR8, UP0 ;  /* 0x000000080500728c */ /* 0x000fe40008706670 */
[----:B------:R-:W-:Y:S02]  /*7210*/  USHF.R.U32.HI UR4, URZ, UR43, UR4 ;  /* 0x0000002bff047299 */ /* 0x000fe40008011604 */
[----:B------:R-:W-:Y:S02]  /*7220*/  UIMAD.WIDE.U32 UR8, UR5, UR42, URZ ;  /* 0x0000002a050872a5 */ /* 0x000fe4000f8e00ff */
[----:B------:R-:W-:Y:S02]  /*7230*/  USEL UR11, UR6, UR4, !UP2 ;  /* 0x00000004060b7287 */ /* 0x000fe4000d000000 */
[----:B------:R-:W-:Y:S02]  /*7240*/  UIADD3 UR8, UPT, UPT, -UR5, URZ, URZ ;  /* 0x000000ff05087290 */ /* 0x000fe4000fffe1ff */
[----:B------:R-:W-:Y:S01]  /*7250*/  UIADD3 UR10, UPT, UPT, -UR11, URZ, URZ ;  /* 0x000000ff0b0a7290 */ /* 0x000fe2000fffe1ff */
[----:B------:R-:W-:Y:S01]  /*7260*/  @!UP0 UMOV UR4, UR9 ;  /* 0x0000000900048c82 */ /* 0x000fe20008000000 */
[----:B------:R-:W-:Y:S02]  /*7270*/  UIADD3 UR9, UPT, UPT, -UR6, URZ, URZ ;  /* 0x000000ff06097290 */ /* 0x000fe4000fffe1ff */
[----:B------:R-:W-:Y:S02]  /*7280*/  @!UP0 USHF.R.U32.HI UR4, URZ, UR43, UR4 ;  /* 0x0000002bff048299 */ /* 0x000fe40008011604 */
[----:B------:R-:W-:Y:S02]  /*7290*/  UIMAD UR10, UR40, UR10, UR6 ;  /* 0x0000000a280a72a4 */ /* 0x000fe4000f8e0206 */
[----:B------:R-:W-:Y:S04]  /*72a0*/  @!UP0 USEL UR4, UR5, UR4, !UP2 ;  /* 0x0000000405048287 */ /* 0x000fe8000d000000 */
[----:B------:R-:W-:Y:S02]  /*72b0*/  @!UP0 UIMAD UR10, UR7, UR10, UR4 ;  /* 0x0000000a070a82a4 */ /* 0x000fe4000f8e0204 */
[----:B------:R-:W-:Y:S02]  /*72c0*/  @!UP0 UIADD3 UR11, UPT, UPT, UR11, -UR4, URZ ;  /* 0x800000040b0b8290 */ /* 0x000fe4000fffe0ff */
[----:B------:R-:W-:Y:S02]  /*72d0*/  UIMAD UR7, UR41, UR8, UR38 ;  /* 0x00000008290772a4 */ /* 0x000fe4000f8e0226 */
[----:B------:R-:W-:Y:S02]  /*72e0*/  @!UP0 UIMAD UR6, UR11, UR40, UR5 ;  /* 0x000000280b0682a4 */ /* 0x000fe4000f8e0205 */
[----:B------:R-:W-:Y:S01]  /*72f0*/  UIMAD UR4, UR54, UR9, UR37 ;  /* 0x00000009360472a4 */ /* 0x000fe2000f8e0225 */
[----:B------:R-:W-:Y:S02]  /*7300*/  @!UP0 UMOV UR5, UR10 ;  /* 0x0000000a00058c82 */ /* 0x000fe40008000000 */
[----:B------:R-:W-:Y:S02]  /*7310*/  UIMAD UR38, UR5, UR41, UR7 ;  /* 0x00000029052672a4 */ /* 0x000fe4000f8e0207 */
[----:B------:R-:W-:Y:S11]  /*7320*/  UIMAD UR37, UR6, UR54, UR4 ;  /* 0x00000036062572a4 */ /* 0x000ff6000f8e0204 */
[----:B------:R-:W-:Y:S01]  /*7330*/  @!UPT UIADD3 URZ, UPT, UPT, URZ, URZ, URZ ;  /* 0x000000fffffff290 */ /* 0x000fe2000fffe0ff */
.L_x_136:
[----:B------:R-:W-:Y:S01]  /*7340*/  UISETP.NE.AND UP0, UPT, UR39, 0x1, UPT ;  /* 0x000000012700788c */ /* 0x000fe2000bf05270 */
[----:B------:R-:W-:Y:S10]  /*7350*/  IADD3 R81, PT, PT, R81, 0x1, RZ ;  /* 0x0000000151517810 */ /* 0x000ff40007ffe0ff */
[----:B------:R-:W2:Y:S01]  /*7360*/  @!UP0 LDCU.128 UR12, c[0x0][0xb10] ;  /* 0x00016200ff0c87ac */ /* 0x000ea20008000c00 */
[----:B------:R-:W3:Y:S01]  /*7370*/  @!UP0 LDCU UR5, c[0x0][0xb0c] ;  /* 0x00016180ff0587ac */ /* 0x000ee20008000800 */
[----:B------:R-:W4:Y:S01]  /*7380*/  @!UP0 LDCU UR10, c[0x0][0xb20] ;  /* 0x00016400ff0a87ac */ /* 0x000f220008000800 */
[----:B--2---:R-:W-:Y:S02]  /*7390*/  UIMAD.WIDE.U32 UR8, UR38, UR12, URZ ;  /* 0x0000000c260872a5 */ /* 0x004fe4000f8e00ff */
[----:B------:R-:W-:Y:S02]  /*73a0*/  UIMAD.WIDE.U32 UR6, UR37, UR15, URZ ;  /* 0x0000000f250672a5 */ /* 0x000fe4000f8e00ff */
[----:B------:R-:W-:Y:S03]  /*73b0*/  @!UP0 UISETP.NE.AND UP1, UPT, UR14, 0x1, UPT ;  /* 0x000000010e00888c */ /* 0x000fe6000bf25270 */
[----:B------:R-:W-:Y:S01]  /*73c0*/  @!UP0 UMOV UR4, UR9 ;  /* 0x0000000900048c82 */ /* 0x000fe20008000000 */
[----:B---3--:R-:W-:Y:S02]  /*73d0*/  @!UP0 UISETP.NE.AND UP2, UPT, UR5, 0x1, UPT ;  /* 0x000000010500888c */ /* 0x008fe4000bf45270 */
[----:B------:R-:W-:Y:S01]  /*73e0*/  @!UP0 USHF.R.U32.HI UR4, URZ, UR13, UR4 ;  /* 0x0000000dff048299 */ /* 0x000fe20008011604 */
[----:B------:R-:W-:Y:S02]  /*73f0*/  @!UP0 UMOV UR6, UR7 ;  /* 0x0000000700068c82 */ /* 0x000fe40008000000 */
[----:B----4-:R-:W-:Y:S02]  /*7400*/  @!UP0 USHF.R.U32.HI UR6, URZ, UR10, UR6 ;  /* 0x0000000aff068299 */ /* 0x010fe40008011606 */
[----:B------:R-:W-:Y:S02]  /*7410*/  @!UP0 USEL UR7, UR38, UR4, !UP2 ;  /* 0x0000000426078287 */ /* 0x000fe4000d000000 */
[----:B------:R-:W-:Y:S04]  /*7420*/  @!UP0 USEL UR6, UR37, UR6, !UP1 ;  /* 0x0000000625068287 */ /* 0x000fe8000c800000 */
[----:B------:R-:W-:Y:S02]  /*7430*/  @!UP0 UIADD3 UR4, UPT, UPT, -UR7, UR6, URZ ;  /* 0x0000000607048290 */ /* 0x000fe4000fffe1ff */
[----:B------:R-:W-:Y:S02]  /*7440*/  @!UP0 UIADD3 UR6, UPT, UPT, UR7, -UR6, URZ ;  /* 0x8000000607068290 */ /* 0x000fe4000fffe0ff */
[----:B------:R-:W-:Y:S02]  /*7450*/  @!UP0 UIMAD UR38, UR4, UR5, UR38 ;  /* 0x00000005042682a4 */ /* 0x000fe4000f8e0226 */
[----:B------:R-:W-:Y:S02]  /*7460*/  @!UP0 UIMAD UR37, UR6, UR14, UR37 ;  /* 0x0000000e062582a4 */ /* 0x000fe4000f8e0225 */
[----:B------:R-:W-:Y:S09]  /*7470*/  ULOP3.LUT UP0, URZ, UR56, 0x1b0, URZ, 0xc0, !UPT ;  /* 0x000001b038ff7892 */ /* 0x000ff2000f80c0ff */
[----:B------:R-:W-:Y:S05]  /*7480*/  BRA.U !UP0, `(.L_x_137) ;  /* 0x0000000108407547 */ /* 0x000fea000b800000 */
[----:B------:R-:W2:Y:S01]  /*7490*/  LDCU.64 UR8, c[0x4][0x80] ;  /* 0x01001000ff0877ac */ /* 0x000ea20008000a00 */
[----:B------:R-:W-:Y:S01]  /*74a0*/  MOV R3, 0x0 ;  /* 0x0000000000037802 */ /* 0x000fe20000000f00 */
[----:B------:R-:W-:Y:S02]  /*74b0*/  HFMA2 R12, -RZ, RZ, 0, 5.9604644775390625e-08 ;  /* 0x00000001ff0c7431 */ /* 0x000fe400000001ff */
[----:B------:R-:W-:Y:S02]  /*74c0*/  IMAD.MOV.U32 R8, RZ, RZ, 0x70 ;  /* 0x00000070ff087424 */ /* 0x000fe400078e00ff */
[----:B------:R-:W-:Y:S01]  /*74d0*/  IMAD.MOV.U32 R13, RZ, RZ, RZ ;  /* 0x000000ffff0d7224 */ /* 0x000fe200078e00ff */
[----:B------:R-:W3:Y:S01]  /*74e0*/  LDCU.64 UR6, c[0x4][0x88] ;  /* 0x01001100ff0677ac */ /* 0x000ee20008000a00 */
[----:B------:R-:W4:Y:S01]  /*74f0*/  LDC.64 R2, c[0x4][R3] ;  /* 0x0100000003027b82 */ /* 0x000f220000000a00 */
[----:B------:R-:W1:Y:S01]  /*7500*/  LDCU.64 UR4, c[0x4][0x8] ;  /* 0x01000100ff0477ac */ /* 0x000e620008000a00 */
[----:B--2---:R-:W-:Y:S01]  /*7510*/  MOV R5, UR9 ;  /* 0x0000000900057c02 */ /* 0x004fe20008000f00 */
[----:B------:R-:W-:Y:S01]  /*7520*/  IMAD.U32 R4, RZ, RZ, UR8 ;  /* 0x00000008ff047e24 */ /* 0x000fe2000f8e00ff */
[----:B---3--:R-:W-:Y:S01]  /*7530*/  MOV R7, UR7 ;  /* 0x0000000700077c02 */ /* 0x008fe20008000f00 */
[----:B------:R-:W-:Y:S01]  /*7540*/  IMAD.U32 R6, RZ, RZ, UR6 ;  /* 0x00000006ff067e24 */ /* 0x000fe2000f8e00ff */
[----:B-1----:R-:W-:Y:S01]  /*7550*/  MOV R11, UR5 ;  /* 0x00000005000b7c02 */ /* 0x002fe20008000f00 */
[----:B------:R-:W-:Y:S02]  /*7560*/  IMAD.U32 R10, RZ, RZ, UR4 ;  /* 0x00000004ff0a7e24 */ /* 0x000fe4000f8e00ff */
[----:B------:R-:W-:Y:S07]  /*7570*/  LEPC R20, `(.L_x_137) ;  /* 0x000000001014794e */ /* 0x000fee0000000000 */
[----:B----45:R-:W-:Y:S05]  /*7580*/  CALL.ABS.NOINC R2 ;  /* 0x0000000002007343 */ /* 0x030fea0003c00000 */
.L_x_137:
[----:B------:R-:W-:Y:S01]  /*7590*/  LOP3.LUT P0, RZ, R85, 0x1b0, RZ, 0xc0, !PT ;  /* 0x000001b055ff7812 */ /* 0x000fe2000780c0ff */
[----:B------:R-:W-:Y:S11]  /*75a0*/  BSSY.RECONVERGENT B6, `(.L_x_138) ;  /* 0x0000013000067945 */ /* 0x000ff60003800200 */
[----:B------:R-:W-:Y:S01]  /*75b0*/  @!UPT UIADD3 URZ, UPT, UPT, URZ, URZ, URZ ;  /* 0x000000fffffff290 */ /* 0x000fe2000fffe0ff */
[----:B------:R-:W-:Y:S05]  /*75c0*/  @!P0 BRA `(.L_x_139) ;  /* 0x0000000000408947 */ /* 0x000fea0003800000 */
        /* <DEDUP_REMOVED lines=16> */
.L_x_139:
[----:B------:R-:W-:Y:S05]  /*76d0*/  BSYNC.RECONVERGENT B6 ;  /* 0x0000000000067941 */ /* 0x000fea0003800200 */
.L_x_138:
[----:B------:R-:W-:Y:S01]  /*76e0*/  ISETP.NE.U32.AND P3, PT, R74, RZ, PT ;  /* 0x000000ff4a00720c */ /* 0x000fe20003f65070 */
[----:B------:R-:W-:Y:S01]  /*76f0*/  UISETP.NE.AND UP1, UPT, UR61, URZ, UPT ;  /* 0x000000ff3d00728c */ /* 0x000fe2000bf25270 */
[----:B------:R-:W-:Y:S02]  /*7700*/  ISETP.NE.U32.AND P4, PT, R70, RZ, PT ;  /* 0x000000ff4600720c */ /* 0x000fe40003f85070 */
[----:B------:R-:W-:Y:S02]  /*7710*/  ISETP.NE.AND.EX P3, PT, R75, RZ, PT, P3 ;  /* 0x000000ff4b00720c */ /* 0x000fe40003f65330 */
[----:B------:R-:W-:Y:S02]  /*7720*/  PLOP3.LUT P1, PT, PT, PT, PT, 0x8, 0x80 ;  /* 0x000000000080781c */ /* 0x000fe40003f2e170 */
[----:B------:R-:W-:Y:S02]  /*7730*/  PLOP3.LUT P0, PT, PT, PT, UP1, 0x80, 0x8 ;  /* 0x000000000008781c */ /* 0x000fe40003f0f018 */
[----:B------:R-:W-:Y:S02]  /*7740*/  ISETP.NE.AND.EX P4, PT, R71, RZ, PT, P4 ;  /* 0x000000ff4700720c */ /* 0x000fe40003f85340 */
[----:B------:R-:W2:Y:S09]  /*7750*/  @UP1 LDCU.64 UR4, c[0x0][0x888] ;  /* 0x00011100ff0417ac */ /* 0x000eb20008000a00 */
[----:B------:R-:W-:Y:S01]  /*7760*/  @P0 PLOP3.LUT P1, PT, P3, PT, PT, 0x80, 0x8 ;  /* 0x000000000008081c */ /* 0x000fe20001f2f070 */
[----:B--2---:R-:W-:Y:S04]  /*7770*/  @UP1 UISETP.NE.U32.AND UP0, UPT, UR4, URZ, UPT ;  /* 0x000000ff0400128c */ /* 0x004fe8000bf05070 */
[----:B------:R-:W-:Y:S04]  /*7780*/  @UP1 UISETP.NE.AND.EX UP0, UPT, UR5, URZ, UPT, UP0 ;  /* 0x000000ff0500128c */ /* 0x000fe8000bf05300 */
[----:B------:R-:W-:Y:S01]  /*7790*/  @UP1 USEL UR4, URZ, 0xffffffff, UP0 ;  /* 0xffffffffff041887 */ /* 0x000fe20008000000 */
[----:B------:R-:W-:Y:S11]  /*77a0*/  @!P3 BRA `(.L_x_140) ;  /* 0x000000000030b947 */ /* 0x000ff60003800000 */
[----:B------:R-:W-:Y:S01]  /*77b0*/  ISETP.NE.U32.AND P2, PT, R72, RZ, PT ;  /* 0x000000ff4800720c */ /* 0x000fe20003f45070 */
[----:B------:R-:W2:Y:S01]  /*77c0*/  LDCU.64 UR6, c[0x0][0x358] ;  /* 0x00006b00ff0677ac */ /* 0x000ea20008000a00 */
[----:B------:R-:W-:Y:S02]  /*77d0*/  IMAD.MOV.U32 R79, RZ, RZ, 0x1 ;  /* 0x00000001ff4f7424 */ /* 0x000fe400078e00ff */
[----:B------:R-:W-:Y:S11]  /*77e0*/  ISETP.NE.AND.EX P2, PT, R73, RZ, PT, P2 ;  /* 0x000000ff4900720c */ /* 0x000ff60003f45320 */
[----:B------:R-:W-:Y:S02]  /*77f0*/  @!UPT UIADD3 URZ, UPT, UPT, URZ, URZ, URZ ;  /* 0x000000fffffff290 */ /* 0x000fe4000fffe0ff */
[----:B------:R-:W3:Y:S01]  /*7800*/  @P2 LDC.64 R2, c[0x0][0x888] ;  /* 0x00022200ff022b82 */ /* 0x000ee20000000a00 */
[----:B-1----:R-:W-:Y:S04]  /*7810*/  @P2 IMAD R0, R74, UR36, RZ ;  /* 0x000000244a002c24 */ /* 0x002fe8000f8e02ff */
[----:B---3--:R-:W-:Y:S04]  /*7820*/  @P2 IMAD.WIDE R2, R0, 0x4, R2 ;  /* 0x0000000400022825 */ /* 0x008fe800078e0202 */
[----:B------:R-:W-:Y:S01]  /*7830*/  HFMA2 R0, -RZ, RZ, 0, 5.9604644775390625e-08 ;  /* 0x00000001ff007431 */ /* 0x000fe200000001ff */
[----:B--2--5:R2:W5:Y:S04]  /*7840*/  @P2 LDG.E R39, desc[UR6][R2.64] ;  /* 0x0000000602272981 */ /* 0x024568000c1e1900 */
[----:B------:R-:W-:Y:S01]  /*7850*/  @!P2 PRMT R79, R0, 0x7610, R79 ;  /* 0x00007610004fa816 */ /* 0x000fe2000000004f */
[----:B--2---:R-:W3:Y:S06]  /*7860*/  @!P2 LDC R39, c[0x0][0x880] ;  /* 0x00022000ff27ab82 */ /* 0x004eec0000000800 */
.L_x_140:
[----:B------:R-:W-:Y:S05]  /*7870*/  @!P4 BRA `(.L_x_141) ;  /* 0x000000000024c947 */ /* 0x000fea0003800000 */
[----:B------:R-:W-:Y:S01]  /*7880*/  ISETP.NE.U32.AND P2, PT, R68, RZ, PT ;  /* 0x000000ff4400720c */ /* 0x000fe20003f45070 */
[----:B------:R-:W2:Y:S03]  /*7890*/  LDCU.64 UR6, c[0x0][0x358] ;  /* 0x00006b00ff0677ac */ /* 0x000ea60008000a00 */
[----:B------:R-:W-:Y:S11]  /*78a0*/  ISETP.NE.AND.EX P2, PT, R69, RZ, PT, P2 ;  /* 0x000000ff4500720c */ /* 0x000ff60003f45320 */
[----:B------:R-:W-:Y:S02]  /*78b0*/  @!UPT UIADD3 URZ, UPT, UPT, URZ, URZ, URZ ;  /* 0x000000fffffff290 */ /* 0x000fe4000fffe0ff */
[----:B------:R-:W4:Y:S01]  /*78c0*/  @P2 LDC.64 R2, c[0x0][0x8a8] ;  /* 0x00022a00ff022b82 */ /* 0x000f220000000a00 */
[----:B-1----:R-:W-:Y:S04]  /*78d0*/  @P2 IMAD R0, R70, UR36, RZ ;  /* 0x0000002446002c24 */ /* 0x002fe8000f8e02ff */
[----:B----4-:R-:W-:Y:S05]  /*78e0*/  @P2 IMAD.WIDE R2, R0, 0x4, R2 ;  /* 0x0000000400022825 */ /* 0x010fea00078e0202 */
[----:B--2--5:R2:W5:Y:S02]  /*78f0*/  @P2 LDG.E R38, desc[UR6][R2.64] ;  /* 0x0000000602262981 */ /* 0x024564000c1e1900 */
[----:B--2---:R-:W4:Y:S02]  /*7900*/  @!P2 LDC R38, c[0x0][0x8a0] ;  /* 0x00022800ff26ab82 */ /* 0x004f240000000800 */
.L_x_141:
[----:B---3-5:R-:W-:Y:S01]  /*7910*/  @P0 FSETP.NEU.AND P4, PT, R39, RZ, PT ;  /* 0x000000ff2700020b */ /* 0x028fe20003f8d000 */
[----:B-1----:R-:W-:Y:S01]  /*7920*/  IMAD.U32 R0, RZ, RZ, UR4 ;  /* 0x00000004ff007e24 */ /* 0x002fe2000f8e00ff */
[----:B------:R-:W-:Y:S01]  /*7930*/  @P0 LOP3.LUT P2, RZ, R79, 0xff, RZ, 0xc0, !PT ;  /* 0x000000ff4fff0812 */ /* 0x000fe2000784c0ff */
[----:B------:R-:W-:Y:S01]  /*7940*/  BSSY B1, `(.L_x_142) ;  /* 0x0000039000017945 */ /* 0x000fe20003800000 */
[----:B------:R-:W-:Y:S02]  /*7950*/  @P0 SEL R2, RZ, 0xffffffff, P4 ;  /* 0xffffffffff020807 */ /* 0x000fe40002000000 */
[----:B------:R-:W-:Y:S02]  /*7960*/  CS2R R66, SRZ ;  /* 0x0000000000427805 */ /* 0x000fe4000001ff00 */
[----:B------:R-:W-:Y:S02]  /*7970*/  LEA R22, R36, UR44, 0x3 ;  /* 0x0000002c24167c11 */ /* 0x000fe4000f8e18ff */
[----:B------:R-:W-:Y:S02]  /*7980*/  CS2R R64, SRZ ;  /* 0x0000000000407805 */ /* 0x000fe4000001ff00 */
[----:B------:R-:W-:Y:S02]  /*7990*/  @P1 SEL R2, R0, R2, !P2 ;  /* 0x0000000200021207 */ /* 0x000fe40005000000 */
[----:B------:R-:W-:Y:S02]  /*79a0*/  CS2R R18, SRZ ;  /* 0x0000000000127805 */ /* 0x000fe4000001ff00 */
[----:B------:R-:W-:Y:S02]  /*79b0*/  SHF.L.U32 R3, R84, 0x1f, RZ ;  /* 0x0000001f54037819 */ /* 0x000fe400000006ff */
[----:B------:R-:W-:Y:S02]  /*79c0*/  CS2R R16, SRZ ;  /* 0x0000000000107805 */ /* 0x000fe4000001ff00 */
[----:B------:R-:W-:Y:S02]  /*79d0*/  @P0 LOP3.LUT R2, R2, 0x1, RZ, 0xc0, !PT ;  /* 0x0000000102020812 */ /* 0x000fe400078ec0ff */
[----:B------:R-:W-:Y:S02]  /*79e0*/  PLOP3.LUT P5, PT, PT, PT, PT, 0x8, 0x80 ;  /* 0x000000000080781c */ /* 0x000fe40003fae170 */
[----:B------:R-:W-:Y:S02]  /*79f0*/  ISETP.NE.U32.OR P1, PT, R2, 0x1, !P0 ;  /* 0x000000010200780c */ /* 0x000fe40004725470 */
[----:B------:R-:W-:Y:S11]  /*7a00*/  LEA.HI R2, R36, R36, RZ, 0x1 ;  /* 0x0000002424027211 */ /* 0x000ff600078f08ff */
[----:B------:R-:W-:Y:S04]  /*7a10*/  @P1 SHF.L.U32 R0, R82, 0x1f, RZ ;  /* 0x0000001f52001819 */ /* 0x000fe800000006ff */
[----:B------:R1:W2:Y:S01]  /*7a20*/  @P1 SYNCS.PHASECHK.TRANS64.TRYWAIT P0, [UR44+0x360], R0 ;  /* 0x00036000ff0015a7 */ /* 0x0002a2000800112c */
[----:B------:R3:W3:Y:S01]  /*7a30*/  SYNCS.PHASECHK.TRANS64.TRYWAIT P4, [R22+URZ+0x3a0], R3 ;  /* 0x0003a003160075a7 */ /* 0x0006e200080811ff */
[C---:B-1----:R-:W-:Y:S01]  /*7a40*/  IMAD.SHL.U32 R0, R2.reuse, 0x20, RZ ;  /* 0x0000002002007824 */ /* 0x042fe200078e00ff */
[----:B------:R-:W-:Y:S04]  /*7a50*/  LOP3.LUT R2, R2, 0xffe, RZ, 0xc0, !PT ;  /* 0x00000ffe02027812 */ /* 0x000fe800078ec0ff */
[----:B------:R-:W-:Y:S01]  /*7a60*/  LOP3.LUT R0, R0, 0xffffffc0, RZ, 0xc0, !PT ;  /* 0xffffffc000007812 */ /* 0x000fe200078ec0ff */
[----:B------:R-:W-:Y:S04]  /*7a70*/  IMAD.IADD R2, R36, 0x1, -R2 ;  /* 0x0000000124027824 */ /* 0x000fe800078e0a02 */
[----:B------:R-:W-:Y:S04]  /*7a80*/  IMAD.IADD R0, R37, 0x1, R0 ;  /* 0x0000000125007824 */ /* 0x000fe800078e0200 */
[----:B------:R-:W-:Y:S01]  /*7a90*/  IMAD R2, R2, 0x100000, R0 ;  /* 0x0010000002027824 */ /* 0x000fe200078e0200 */
[----:B--2---:R-:W-:Y:S01]  /*7aa0*/  @P1 PLOP3.LUT P5, PT, P0, PT, PT, 0x8, 0x80 ;  /* 0x000000000080181c */ /* 0x004fe200007ae170 */
[----:B------:R-:W-:Y:S01]  /*7ab0*/  @!UPT UIADD3 URZ, UPT, UPT, URZ, URZ, URZ ;  /* 0x000000fffffff290 */ /* 0x000fe2000fffe0ff */
[----:B---3--:R-:W-:Y:S11]  /*7ac0*/  @!P1 BRA `(.L_x_143) ;  /* 0x0000000000809947 */ /* 0x008ff60003800000 */
[----:B------:R-:W-:Y:S01]  /*7ad0*/  ISETP.NE.U32.AND P0, PT, RZ, UR58, PT ;  /* 0x0000003aff007c0c */ /* 0x000fe2000bf05070 */
[----:B------:R-:W-:Y:S01]  /*7ae0*/  BSSY B0, `(.L_x_144) ;  /* 0x0000012000007945 */ /* 0x000fe20003800000 */
[----:B------:R-:W-:Y:S02]  /*7af0*/  FSETP.NEU.AND P2, PT, R39, RZ, PT ;  /* 0x000000ff2700720b */ /* 0x000fe40003f4d000 */
[----:B------:R-:W-:Y:S02]  /*7b00*/  CS2R R18, SRZ ;  /* 0x0000000000127805 */ /* 0x000fe4000001ff00 */
[----:B------:R-:W-:Y:S02]  /*7b10*/  ISETP.NE.AND.EX P0, PT, RZ, UR59, PT, P0 ;  /* 0x0000003bff007c0c */ /* 0x000fe4000bf05300 */
[----:B------:R-:W-:Y:S02]  /*7b20*/  CS2R R16, SRZ ;  /* 0x0000000000107805 */ /* 0x000fe4000001ff00 */
[----:B------:R-:W-:Y:S02]  /*7b30*/  LOP3.LUT P1, RZ, R79, 0xff, RZ, 0xc0, !PT ;  /* 0x000000ff4fff7812 */ /* 0x000fe4000782c0ff */
[----:B------:R-:W-:Y:S02]  /*7b40*/  CS2R R66, SRZ ;  /* 0x0000000000427805 */ /* 0x000fe4000001ff00 */
[----:B------:R-:W-:Y:S02]  /*7b50*/  SEL R0, RZ, 0xffffffff, P2 ;  /* 0xffffffffff007807 */ /* 0x000fe40001000000 */
[----:B------:R-:W-:Y:S02]  /*7b60*/  CS2R R64, SRZ ;  /* 0x0000000000407805 */ /* 0x000fe4000001ff00 */
[----:B------:R-:W-:Y:S04]  /*7b70*/  SEL R4, RZ, 0xffffffff, P0 ;  /* 0xffffffffff047807 */ /* 0x000fe80000000000 */
[----:B------:R-:W-:Y:S04]  /*7b80*/  @P3 SEL R0, R4, R0, !P1 ;  /* 0x0000000004003207 */ /* 0x000fe80004800000 */
[----:B------:R-:W-:Y:S04]  /*7b90*/  LOP3.LUT R0, R0, 0x1, RZ, 0xc0, !PT ;  /* 0x0000000100007812 */ /* 0x000fe800078ec0ff */
[----:B------:R-:W-:Y:S01]  /*7ba0*/  ISETP.NE.U32.AND P0, PT, R0, 0x1, PT ;  /* 0x000000010000780c */ /* 0x000fe20003f05070 */
[----:B------:R-:W-:Y:S01]  /*7bb0*/  @!UPT UIADD3 URZ, UPT, UPT, URZ, URZ, URZ ;  /* 0x000000fffffff290 */ /* 0x000fe2000fffe0ff */
[----:B------:R-:W-:Y:S11]  /*7bc0*/  @!P5 BRA `(.L_x_145) ;  /* 0x00000000000cd947 */ /* 0x000ff60003800000 */
[----:B------:R-:W-:Y:S04]  /*7bd0*/  SHF.L.U32 R4, R82, 0x1f, RZ ;  /* 0x0000001f52047819 */ /* 0x000fe800000006ff */
[----:B------:R-:W1:Y:S02]  /*7be0*/  SYNCS.PHASECHK.TRANS64.TRYWAIT P1, [UR44+0x360], R4 ;  /* 0x00036004ff0075a7 */ /* 0x000e64000802112c */
[----:B-1----:R-:W-:Y:S05]  /*7bf0*/  @!P1 BRA `(.L_x_146) ;  /* 0x0000002800009947 */ /* 0x002fea0003800000 */
.L_x_145:
[----:B------:R-:W-:Y:S05]  /*7c00*/  BSYNC B0 ;  /* 0x0000000000007941 */ /* 0x000fea0003800000 */
.L_x_144:
[----:B------:R2:W3:Y:S01]  /*7c10*/  @P0 LDS.128 R16, [R78+UR44+0x600] ;  /* 0x0006002c4e100984 */ /* 0x0004e20008000c00 */
[----:B------:R-:W-:Y:S01]  /*7c20*/  UIADD3 UR4, UPT, UPT, UR44, 0x368, URZ ;  /* 0x000003682c047890 */ /* 0x000fe2000fffe0ff */
[----:B------:R-:W-:Y:S02]  /*7c30*/  LOP3.LUT R82, R82, 0x1, RZ, 0x3c, !PT ;  /* 0x0000000152527812 */ /* 0x000fe400078e3cff */
[----:B------:R2:W1:Y:S01]  /*7c40*/  @P0 LDS.128 R64, [R77+0x10] ;  /* 0x000010004d400984 */ /* 0x0004620000000c00 */
[----:B------:R-:W-:Y:S01]  /*7c50*/  UPRMT UR4, UR48, 0x654, UR4 ;  /* 0x0000065430047896 */ /* 0x000fe20008000004 */
[----:B------:R-:W-:Y:S01]  /*7c60*/  @!PT LDS RZ, [RZ] ;  /* 0x00000000fffff984 */ /* 0x000fe20000000800 */
[----:B------:R-:W-:Y:S01]  /*7c70*/  @!PT LDS RZ, [RZ] ;  /* 0x00000000fffff984 */ /* 0x000fe20000000800 */
[----:B------:R-:W-:Y:S01]  /*7c80*/  @!PT LDS RZ, [RZ] ;  /* 0x00000000fffff984 */ /* 0x000fe20000000800 */
[----:B------:R-:W-:Y:S01]  /*7c90*/  @!PT LDS RZ, [RZ] ;  /* 0x00000000fffff984 */ /* 0x000fe20000000800 */
[----:B------:R5:W-:Y:S06]  /*7ca0*/  MEMBAR.ALL.CTA ;  /* 0x0000000000007992 */ /* 0x000bec0000008000 */
[----:B-----5:R-:W5:Y:S02]  /*7cb0*/  FENCE.VIEW.ASYNC.S ;  /* 0x00000000000073c6 */ /* 0x020f640000000000 */
[----:B-----5:R-:W-:Y:S03]  /*7cc0*/  SYNCS.ARRIVE.TRANS64.RED.A1T0 RZ, [UR4], RZ ;  /* 0x000000ffffff79a7 */ /* 0x020fe60008100404 */
.L_x_143:
[----:B------:R-:W-:Y:S05]  /*7cd0*/  BSYNC B1 ;  /* 0x0000000000017941 */ /* 0x000fea0003800000 */
.L_x_142:
[----:B-1----:R-:W-:Y:S04]  /*7ce0*/  SHF.R.U32.HI R0, RZ, 0x15, R2 ;  /* 0x00000015ff007819 */ /* 0x002fe80000011602 */
[----:B------:R-:W-:Y:S01]  /*7cf0*/  LOP3.LUT P0, RZ, R0, 0x3, R80, 0x48, !PT ;  /* 0x0000000300ff7812 */ /* 0x000fe20007804850 */
[----:B------:R-:W-:Y:S01]  /*7d00*/  @!UPT UIADD3 URZ, UPT, UPT, URZ, URZ, URZ ;  /* 0x000000fffffff290 */ /* 0x000fe2000fffe0ff */
[----:B------:R-:W-:Y:S11]  /*7d10*/  @P4 BRA `(.L_x_147) ;  /* 0x0000000000084947 */ /* 0x000ff60003800000 */
[----:B------:R-:W1:Y:S02]  /*7d20*/  SYNCS.PHASECHK.TRANS64.TRYWAIT P1, [R22+URZ+0x3a0], R3 ;  /* 0x0003a003160075a7 */ /* 0x000e6400080211ff */
[----:B-1----:R-:W-:Y:S05]  /*7d30*/  @!P1 BRA `(.L_x_148) ;  /* 0x0000002400c89947 */ /* 0x002fea0003800000 */
.L_x_147:
[----:B------:R-:W-:Y:S05]  /*7d40*/  @!P0 BRA `(.L_x_149) ;  /* 0x0000000000408947 */ /* 0x000fea0003800000 */
[----:B------:R-:W1:Y:S01]  /*7d50*/  LDCU.64 UR8, c[0x4][0x70] ;  /* 0x01000e00ff0877ac */ /* 0x000e620008000a00 */
[----:B------:R-:W-:Y:S01]  /*7d60*/  MOV R15, 0x0 ;  /* 0x00000000000f7802 */ /* 0x000fe20000000f00 */
[----:B------:R-:W-:Y:S02]  /*7d70*/  HFMA2 R12, -RZ, RZ, 0, 5.9604644775390625e-08 ;  /* 0x00000001ff0c7431 */ /* 0x000fe400000001ff */
[----:B------:R-:W-:Y:S02]  /*7d80*/  IMAD.MOV.U32 R8, RZ, RZ, 0x192 ;  /* 0x00000192ff087424 */ /* 0x000fe400078e00ff */
[----:B------:R-:W-:Y:S01]  /*7d90*/  IMAD.MOV.U32 R13, RZ, RZ, RZ ;  /* 0x000000ffff0d7224 */ /* 0x000fe200078e00ff */
[----:B------:R-:W5:Y:S01]  /*7da0*/  LDCU.64 UR6, c[0x4][0x78] ;  /* 0x01000f00ff0677ac */ /* 0x000f620008000a00 */
[----:B------:R-:W2:Y:S01]  /*7db0*/  LDC.64 R14, c[0x4][R15] ;  /* 0x010000000f0e7b82 */ /* 0x000ea20000000a00 */
[----:B------:R-:W3:Y:S01]  /*7dc0*/  LDCU.64 UR4, c[0x4][0x10] ;  /* 0x01000200ff0477ac */ /* 0x000ee20008000a00 */
[----:B-1----:R-:W-:Y:S01]  /*7dd0*/  MOV R5, UR9 ;  /* 0x0000000900057c02 */ /* 0x002fe20008000f00 */
[----:B------:R-:W-:Y:S01]  /*7de0*/  IMAD.U32 R4, RZ, RZ, UR8 ;  /* 0x00000008ff047e24 */ /* 0x000fe2000f8e00ff */
[----:B-----5:R-:W-:Y:S01]  /*7df0*/  MOV R7, UR7 ;  /* 0x0000000700077c02 */ /* 0x020fe20008000f00 */
[----:B------:R-:W-:Y:S01]  /*7e00*/  IMAD.U32 R6, RZ, RZ, UR6 ;  /* 0x00000006ff067e24 */ /* 0x000fe2000f8e00ff */
[----:B---3--:R-:W-:Y:S01]  /*7e10*/  MOV R11, UR5 ;  /* 0x00000005000b7c02 */ /* 0x008fe20008000f00 */
[----:B------:R-:W-:Y:S02]  /*7e20*/  IMAD.U32 R10, RZ, RZ, UR4 ;  /* 0x00000004ff0a7e24 */ /* 0x000fe4000f8e00ff */
[----:B------:R-:W-:Y:S07]  /*7e30*/  LEPC R20, `(.L_x_149) ;  /* 0x000000001014794e */ /* 0x000fee0000000000 */
[----:B--2-4-:R-:W-:Y:S05]  /*7e40*/  CALL.ABS.NOINC R14 ;  /* 0x000000000e007343 */ /* 0x014fea0003c00000 */
.L_x_149:
[----:B------:R-:W-:Y:S01]  /*7e50*/  LOP3.LUT P0, RZ, R76, 0x60, RZ, 0xc0, !PT ;  /* 0x000000604cff7812 */ /* 0x000fe2000780c0ff */
[----:B------:R-:W-:Y:S05]  /*7e60*/  WARPSYNC.ALL ;  /* 0x0000000000007948 */ /* 0x000fea0003800000 */
[----:B------:R-:W-:Y:S01]  /*7e70*/  R2UR UR4, R2 ;  /* 0x00000000020472ca */ /* 0x000fe200000e0000 */
[----:B------:R-:W-:Y:S01]  /*7e80*/  BSSY.RECONVERGENT B0, `(.L_x_150) ;  /* 0x000009f000007945 */ /* 0x000fe20003800200 */
[-C--:B---3--:R-:W-:Y:S02]  /*7e90*/  F2FP.F16.E4M3.UNPACK_B R2, R16.reuse ;  /* 0x00000010ff02723e */ /* 0x088fe400020006ff */
[----:B------:R-:W-:Y:S02]  /*7ea0*/  F2FP.F16.E4M3.UNPACK_B R16, R16.H1 ;  /* 0x00000010ff10723e */ /* 0x000fe400030006ff */
[----:B------:R-:W-:Y:S01]  /*7eb0*/  R2UR UR5, R22 ;  /* 0x00000000160572ca */ /* 0x000fe200000e0000 */
[----:B------:R-:W-:Y:S01]  /*7ec0*/  HADD2.F32 R0, -RZ, R2.H0_H0 ;  /* 0x20000002ff007230 */ /* 0x000fe20000004100 */
[-C--:B------:R-:W-:Y:S01]  /*7ed0*/  F2FP.F16.E4M3.UNPACK_B R42, R17.reuse ;  /* 0x00000011ff2a723e */ /* 0x080fe200020006ff */
[--C-:B------:R-:W-:Y:S01]  /*7ee0*/  HADD2.F32 R3, -RZ, R16.reuse.H0_H0 ;  /* 0x20000010ff037230 */ /* 0x100fe20000004100 */
[----:B------:R-:W-:Y:S01]  /*7ef0*/  F2FP.F16.E4M3.UNPACK_B R44, R17.H1 ;  /* 0x00000011ff2c723e */ /* 0x000fe200030006ff */
[----:B------:R-:W-:Y:S01]  /*7f00*/  HADD2.F32 R40, -RZ, R16.H1_H1 ;  /* 0x30000010ff287230 */ /* 0x000fe20000004100 */
[-C--:B------:R-:W-:Y:S01]  /*7f10*/  F2FP.F16.E4M3.UNPACK_B R46, R18.reuse ;  /* 0x00000012ff2e723e */ /* 0x080fe200020006ff */
[----:B------:R-:W-:Y:S01]  /*7f20*/  HADD2.F32 R2, -RZ, R2.H1_H1 ;  /* 0x30000002ff027230 */ /* 0x000fe20000004100 */
[----:B------:R-:W-:Y:S01]  /*7f30*/  F2FP.F16.E4M3.UNPACK_B R48, R18.H1 ;  /* 0x00000012ff30723e */ /* 0x000fe200030006ff */
[--C-:B------:R-:W-:Y:S01]  /*7f40*/  HADD2.F32 R41, -RZ, R42.reuse.H0_H0 ;  /* 0x2000002aff297230 */ /* 0x100fe20000004100 */
[-C--:B------:R-:W-:Y:S01]  /*7f50*/  F2FP.F16.E4M3.UNPACK_B R50, R19.reuse ;  /* 0x00000013ff32723e */ /* 0x080fe200020006ff */
[----:B------:R-:W-:Y:S01]  /*7f60*/  HADD2.F32 R42, -RZ, R42.H1_H1 ;  /* 0x3000002aff2a7230 */ /* 0x000fe20000004100 */
[----:B------:R-:W-:Y:S01]  /*7f70*/  F2FP.F16.E4M3.UNPACK_B R52, R19.H1 ;  /* 0x00000013ff34723e */ /* 0x000fe200030006ff */
[----:B------:R-:W-:Y:S01]  /*7f80*/  HADD2.F32 R43, -RZ, R44.H0_H0 ;  /* 0x2000002cff2b7230 */ /* 0x000fe20000004100 */
[----:B------:R-:W-:Y:S01]  /*7f90*/  LDTM.16dp32bit_t0_t15.x32 R4, tmem[UR4] ;  /* 0x00000004000479ee */ /* 0x000fe20008a80000 */
[----:B------:R-:W1:Y:S01]  /*7fa0*/  LDTM.16dp32bit_t16_t31.x32 R4, tmem[UR4+0x20] ;  /* 0x00002004000479ee */ /* 0x000e620008aa0000 */
[----:B------:R-:W-:Y:S01]  /*7fb0*/  NOP ;  /* 0x0000000000007918 */ /* 0x000fe20000000000 */
[----:B------:R-:W-:Y:S01]  /*7fc0*/  UIADD3 UR4, UPT, UPT, UR5, 0x3c0, URZ ;  /* 0x000003c005047890 */ /* 0x000fe2000fffe0ff */
[--C-:B------:R-:W-:Y:S01]  /*7fd0*/  HADD2.F32 R45, -RZ, R46.reuse.H0_H0 ;  /* 0x2000002eff2d7230 */ /* 0x100fe20000004100 */
[----:B------:R-:W-:Y:S01]  /*7fe0*/  F2FP.F16.E4M3.UNPACK_B R54, R64 ;  /* 0x00000040ff36723e */ /* 0x000fe200020006ff */
[----:B------:R-:W-:Y:S01]  /*7ff0*/  HADD2.F32 R46, -RZ, R46.H1_H1 ;  /* 0x3000002eff2e7230 */ /* 0x000fe20000004100 */
[----:B------:R-:W-:Y:S01]  /*8000*/  UPRMT UR4, UR48, 0x654, UR4 ;  /* 0x0000065430047896 */ /* 0x000fe20008000004 */
[--C-:B------:R-:W-:Y:S01]  /*8010*/  HADD2.F32 R49, -RZ, R50.reuse.H0_H0 ;  /* 0x20000032ff317230 */ /* 0x100fe20000004100 */
[-C--:B------:R-:W-:Y:S01]  /*8020*/  F2FP.F16.E4M3.UNPACK_B R58, R65.reuse ;  /* 0x00000041ff3a723e */ /* 0x080fe200020006ff */
[----:B------:R-:W-:Y:S01]  /*8030*/  HADD2.F32 R50, -RZ, R50.H1_H1 ;  /* 0x30000032ff327230 */ /* 0x000fe20000004100 */
[----:B------:R-:W-:Y:S01]  /*8040*/  F2FP.F16.E4M3.UNPACK_B R62, R66 ;  /* 0x00000042ff3e723e */ /* 0x000fe200020006ff */
[--C-:B------:R-:W-:Y:S01]  /*8050*/  HADD2.F32 R53, -RZ, R54.reuse.H0_H0 ;  /* 0x20000036ff357230 */ /* 0x100fe20000004100 */
[----:B------:R-:W-:Y:S01]  /*8060*/  F2FP.F16.E4M3.UNPACK_B R56, R64.H1 ;  /* 0x00000040ff38723e */ /* 0x000fe200030006ff */
[----:B------:R-:W-:Y:S01]  /*8070*/  HADD2.F32 R54, -RZ, R54.H1_H1 ;  /* 0x30000036ff367230 */ /* 0x000fe20000004100 */
[----:B------:R-:W-:Y:S01]  /*8080*/  F2FP.F16.E4M3.UNPACK_B R60, R65.H1 ;  /* 0x00000041ff3c723e */ /* 0x000fe200030006ff */
[----:B-1----:R-:W-:Y:S01]  /*8090*/  SYNCS.ARRIVE.TRANS64.RED.A1T0 RZ, [UR4], RZ ;  /* 0x000000ffffff79a7 */ /* 0x002fe20008100404 */
[--C-:B------:R-:W-:Y:S01]  /*80a0*/  HADD2.F32 R57, -RZ, R58.reuse.H0_H0 ;  /* 0x2000003aff397230 */ /* 0x100fe20000004100 */
[-C--:B------:R-:W-:Y:S01]  /*80b0*/  F2FP.F16.E4M3.UNPACK_B R65, R67.reuse ;  /* 0x00000043ff41723e */ /* 0x080fe200020006ff */
[----:B------:R-:W-:Y:S01]  /*80c0*/  HADD2.F32 R58, -RZ, R58.H1_H1 ;  /* 0x3000003aff3a7230 */ /* 0x000fe20000004100 */
[----:B------:R-:W-:Y:S01]  /*80d0*/  F2FP.F16.E4M3.UNPACK_B R64, R66.H1 ;  /* 0x00000042ff40723e */ /* 0x000fe200030006ff */
[--C-:B------:R-:W-:Y:S01]  /*80e0*/  HADD2.F32 R61, -RZ, R62.reuse.H0_H0 ;  /* 0x2000003eff3d7230 */ /* 0x100fe20000004100 */
[----:B------:R-:W-:Y:S01]  /*80f0*/  F2FP.F16.E4M3.UNPACK_B R67, R67.H1 ;  /* 0x00000043ff43723e */ /* 0x000fe200030006ff */
[----:B------:R-:W-:Y:S01]  /*8100*/  HADD2.F32 R62, -RZ, R62.H1_H1 ;  /* 0x3000003eff3e7230 */ /* 0x000fe20000004100 */
[----:B------:R-:W-:Y:S01]  /*8110*/  IADD3 R36, PT, PT, R36, 0x1, RZ ;  /* 0x0000000124247810 */ /* 0x000fe20007ffe0ff */
[C---:B----4-:R-:W-:Y:S01]  /*8120*/  FMUL R4, R38.reuse, R4 ;  /* 0x0000000426047220 */ /* 0x050fe20000400000 */
[C---:B------:R-:W-:Y:S01]  /*8130*/  FMUL R5, R38.reuse, R5 ;  /* 0x0000000526057220 */ /* 0x040fe20000400000 */
[C---:B------:R-:W-:Y:S01]  /*8140*/  FMUL R8, R38.reuse, R8 ;  /* 0x0000000826087220 */ /* 0x040fe20000400000 */
[C---:B------:R-:W-:Y:S01]  /*8150*/  FMUL R9, R38.reuse, R9 ;  /* 0x0000000926097220 */ /* 0x040fe20000400000 */
[C---:B------:R-:W-:Y:S01]  /*8160*/  FFMA R4, R39.reuse, R0, R4 ;  /* 0x0000000027047223 */ /* 0x040fe20000000004 */
[C---:B------:R-:W-:Y:S01]  /*8170*/  FFMA R5, R39.reuse, R2, R5 ;  /* 0x0000000227057223 */ /* 0x040fe20000000005 */
[C---:B------:R-:W-:Y:S01]  /*8180*/  FMUL R12, R38.reuse, R12 ;  /* 0x0000000c260c7220 */ /* 0x040fe20000400000 */
        /* <DEDUP_REMOVED lines=10> */
[----:B------:R-:W-:Y:S02]  /*8230*/  HADD2.F32 R44, -RZ, R44.H1_H1 ;  /* 0x3000002cff2c7230 */ /* 0x000fe40000004100 */
[C---:B------:R-:W-:Y:S01]  /*8240*/  FMUL R10, R38.reuse, R10 ;  /* 0x0000000a260a7220 */ /* 0x040fe20000400000 */
[C---:B------:R-:W-:Y:S01]  /*8250*/  FFMA R6, R39.reuse, R3, R6 ;  /* 0x0000000327067223 */ /* 0x040fe20000000006 */
[C---:B------:R-:W-:Y:S01]  /*8260*/  FFMA R7, R39.reuse, R40, R7 ;  /* 0x0000002827077223 */ /* 0x040fe20000000007 */
[C---:B------:R-:W-:Y:S01]  /*8270*/  FFMA R8, R39.reuse, R41, R8 ;  /* 0x0000002927087223 */ /* 0x040fe20000000008 */
[C---:B------:R-:W-:Y:S01]  /*8280*/  FFMA R9, R39.reuse, R42, R9 ;  /* 0x0000002a27097223 */ /* 0x040fe20000000009 */
[----:B------:R-:W-:Y:S01]  /*8290*/  FFMA R10, R39, R43, R10 ;  /* 0x0000002b270a7223 */ /* 0x000fe2000000000a */
[--C-:B------:R-:W-:Y:S01]  /*82a0*/  HADD2.F32 R40, -RZ, R65.reuse.H0_H0 ;  /* 0x20000041ff287230 */ /* 0x100fe20000004100 */
[----:B------:R-:W-:Y:S01]  /*82b0*/  F2FP.SATFINITE.E4M3.F32.PACK_AB_MERGE_C R86, R7, R6, RZ ;  /* 0x000000060756723e */ /* 0x000fe200048070ff */
[C---:B------:R-:W-:Y:S01]  /*82c0*/  FMUL R7, R38.reuse, R24 ;  /* 0x0000001826077220 */ /* 0x040fe20000400000 */
[C---:B------:R-:W-:Y:S01]  /*82d0*/  FMUL R24, R38.reuse, R29 ;  /* 0x0000001d26187220 */ /* 0x040fe20000400000 */
[C---:B------:R-:W-:Y:S01]  /*82e0*/  FMUL R29, R38.reuse, R34 ;  /* 0x00000022261d7220 */ /* 0x040fe20000400000 */
[----:B------:R-:W-:Y:S02]  /*82f0*/  HADD2.F32 R65, -RZ, R65.H1_H1 ;  /* 0x30000041ff417230 */ /* 0x000fe40000004100 */
[C---:B------:R-:W-:Y:S01]  /*8300*/  FMUL R11, R38.reuse, R11 ;  /* 0x0000000b260b7220 */ /* 0x040fe20000400000 */
[--C-:B------:R-:W-:Y:S02]  /*8310*/  HADD2.F32 R47, -RZ, R48.reuse.H0_H0 ;  /* 0x20000030ff2f7230 */ /* 0x100fe40000004100 */
[C---:B------:R-:W-:Y:S01]  /*8320*/  FMUL R14, R38.reuse, R14 ;  /* 0x0000000e260e7220 */ /* 0x040fe20000400000 */
[----:B------:R-:W-:Y:S02]  /*8330*/  HADD2.F32 R48, -RZ, R48.H1_H1 ;  /* 0x30000030ff307230 */ /* 0x000fe40000004100 */
[C---:B------:R-:W-:Y:S01]  /*8340*/  FFMA R11, R39.reuse, R44, R11 ;  /* 0x0000002c270b7223 */ /* 0x040fe2000000000b */
[C---:B------:R-:W-:Y:S01]  /*8350*/  FFMA R12, R39.reuse, R45, R12 ;  /* 0x0000002d270c7223 */ /* 0x040fe2000000000c */
[C---:B------:R-:W-:Y:S01]  /*8360*/  FFMA R13, R39.reuse, R46, R13 ;  /* 0x0000002e270d7223 */ /* 0x040fe2000000000d */
[----:B------:R-:W-:Y:S01]  /*8370*/  FFMA R14, R39, R47, R14 ;  /* 0x0000002f270e7223 */ /* 0x000fe2000000000e */
[C---:B------:R-:W-:Y:S01]  /*8380*/  FMUL R15, R38.reuse, R15 ;  /* 0x0000000f260f7220 */ /* 0x040fe20000400000 */
[--C-:B------:R-:W-:Y:S01]  /*8390*/  HADD2.F32 R51, -RZ, R52.reuse.H0_H0 ;  /* 0x20000034ff337230 */ /* 0x100fe20000004100 */
[----:B------:R-:W-:Y:S01]  /*83a0*/  F2FP.SATFINITE.E4M3.F32.PACK_AB_MERGE_C R10, R11, R10, RZ ;  /* 0x0000000a0b0a723e */ /* 0x000fe200048070ff */
[----:B------:R-:W-:Y:S02]  /*83b0*/  HADD2.F32 R52, -RZ, R52.H1_H1 ;  /* 0x30000034ff347230 */ /* 0x000fe40000004100 */
[C---:B------:R-:W-:Y:S01]  /*83c0*/  FFMA R15, R39.reuse, R48, R15 ;  /* 0x00000030270f7223 */ /* 0x040fe2000000000f */
[C---:B------:R-:W-:Y:S01]  /*83d0*/  FFMA R16, R39.reuse, R49, R16 ;  /* 0x0000003127107223 */ /* 0x040fe20000000010 */
[C---:B------:R-:W-:Y:S01]  /*83e0*/  FFMA R17, R39.reuse, R50, R17 ;  /* 0x0000003227117223 */ /* 0x040fe20000000011 */
[C---:B------:R-:W-:Y:S01]  /*83f0*/  FMUL R18, R38.reuse, R18 ;  /* 0x0000001226127220 */ /* 0x040fe20000400000 */
[C---:B------:R-:W-:Y:S01]  /*8400*/  FMUL R19, R38.reuse, R19 ;  /* 0x0000001326137220 */ /* 0x040fe20000400000 */
[--C-:B------:R-:W-:Y:S02]  /*8410*/  HADD2.F32 R55, -RZ, R56.reuse.H0_H0 ;  /* 0x20000038ff377230 */ /* 0x100fe40000004100 */
[C---:B------:R-:W-:Y:S01]  /*8420*/  FMUL R3, R38.reuse, R22 ;  /* 0x0000001626037220 */ /* 0x040fe20000400000 */
[C---:B------:R-:W-:Y:S01]  /*8430*/  FFMA R18, R39.reuse, R51, R18 ;  /* 0x0000003327127223 */ /* 0x040fe20000000012 */
[----:B------:R-:W-:Y:S02]  /*8440*/  HADD2.F32 R56, -RZ, R56.H1_H1 ;  /* 0x30000038ff387230 */ /* 0x000fe40000004100 */
[C---:B------:R-:W-:Y:S01]  /*8450*/  FFMA R19, R39.reuse, R52, R19 ;  /* 0x0000003427137223 */ /* 0x040fe20000000013 */
[C---:B------:R-:W-:Y:S01]  /*8460*/  FMUL R6, R38.reuse, R23 ;  /* 0x0000001726067220 */ /* 0x040fe20000400000 */
[C---:B------:R-:W-:Y:S01]  /*8470*/  FFMA R0, R39.reuse, R53, R0 ;  /* 0x0000003527007223 */ /* 0x040fe20000000000 */
[C---:B------:R-:W-:Y:S01]  /*8480*/  FFMA R2, R39.reuse, R54, R2 ;  /* 0x0000003627027223 */ /* 0x040fe20000000002 */
[--C-:B------:R-:W-:Y:S02]  /*8490*/  HADD2.F32 R59, -RZ, R60.reuse.H0_H0 ;  /* 0x2000003cff3b7230 */ /* 0x100fe40000004100 */
[C---:B------:R-:W-:Y:S01]  /*84a0*/  FFMA R3, R39.reuse, R55, R3 ;  /* 0x0000003727037223 */ /* 0x040fe20000000003 */
[----:B------:R-:W-:Y:S02]  /*84b0*/  HADD2.F32 R60, -RZ, R60.H1_H1 ;  /* 0x3000003cff3c7230 */ /* 0x000fe40000004100 */
[C---:B------:R-:W-:Y:S01]  /*84c0*/  FMUL R21, R38.reuse, R26 ;  /* 0x0000001a26157220 */ /* 0x040fe20000400000 */
[C---:B------:R-:W-:Y:S01]  /*84d0*/  FMUL R22, R38.reuse, R27 ;  /* 0x0000001b26167220 */ /* 0x040fe20000400000 */
[C---:B------:R-:W-:Y:S01]  /*84e0*/  FFMA R6, R39.reuse, R56, R6 ;  /* 0x0000003827067223 */ /* 0x040fe20000000006 */
[C---:B------:R-:W-:Y:S01]  /*84f0*/  FFMA R7, R39.reuse, R57, R7 ;  /* 0x0000003927077223 */ /* 0x040fe20000000007 */
[C---:B------:R-:W-:Y:S01]  /*8500*/  FMUL R23, R38.reuse, R28 ;  /* 0x0000001c26177220 */ /* 0x040fe20000400000 */
[C---:B------:R-:W-:Y:S01]  /*8510*/  FFMA R20, R39.reuse, R58, R20 ;  /* 0x0000003a27147223 */ /* 0x040fe20000000014 */
[--C-:B------:R-:W-:Y:S02]  /*8520*/  HADD2.F32 R63, -RZ, R64.reuse.H0_H0 ;  /* 0x20000040ff3f7230 */ /* 0x100fe40000004100 */
[C---:B------:R-:W-:Y:S01]  /*8530*/  FFMA R21, R39.reuse, R59, R21 ;  /* 0x0000003b27157223 */ /* 0x040fe20000000015 */
[----:B------:R-:W-:Y:S02]  /*8540*/  HADD2.F32 R64, -RZ, R64.H1_H1 ;  /* 0x30000040ff407230 */ /* 0x000fe40000004100 */
[C---:B------:R-:W-:Y:S01]  /*8550*/  FFMA R22, R39.reuse, R60, R22 ;  /* 0x0000003c27167223 */ /* 0x040fe20000000016 */
[C---:B------:R-:W-:Y:S01]  /*8560*/  FMUL R26, R38.reuse, R31 ;  /* 0x0000001f261a7220 */ /* 0x040fe20000400000 */
[C---:B------:R-:W-:Y:S01]  /*8570*/  FMUL R27, R38.reuse, R32 ;  /* 0x00000020261b7220 */ /* 0x040fe20000400000 */
[C---:B------:R-:W-:Y:S01]  /*8580*/  FFMA R23, R39.reuse, R61, R23 ;  /* 0x0000003d27177223 */ /* 0x040fe20000000017 */
[----:B------:R-:W-:Y:S01]  /*8590*/  FMUL R28, R38, R33 ;  /* 0x00000021261c7220 */ /* 0x000fe20000400000 */
[C---:B------:R-:W-:Y:S01]  /*85a0*/  FFMA R24, R39.reuse, R62, R24 ;  /* 0x0000003e27187223 */ /* 0x040fe20000000018 */
[--C-:B------:R-:W-:Y:S02]  /*85b0*/  HADD2.F32 R66, -RZ, R67.reuse.H0_H0 ;  /* 0x20000043ff427230 */ /* 0x100fe40000004100 */
[C---:B------:R-:W-:Y:S01]  /*85c0*/  FFMA R25, R39.reuse, R63, R25 ;  /* 0x0000003f27197223 */ /* 0x040fe20000000019 */
[----:B------:R-:W-:Y:S02]  /*85d0*/  HADD2.F32 R67, -RZ, R67.H1_H1 ;  /* 0x30000043ff437230 */ /* 0x000fe40000004100 */
[----:B------:R-:W-:Y:S01]  /*85e0*/  FFMA R26, R39, R64, R26 ;  /* 0x00000040271a7223 */ /* 0x000fe2000000001a */
[----:B------:R-:W-:Y:S01]  /*85f0*/  F2FP.SATFINITE.E4M3.F32.PACK_AB_MERGE_C R14, R15, R14, RZ ;  /* 0x0000000e0f0e723e */ /* 0x000fe200048070ff */
[----:B------:R-:W-:Y:S01]  /*8600*/  FFMA R27, R39, R40, R27 ;  /* 0x00000028271b7223 */ /* 0x000fe2000000001b */
[----:B------:R-:W-:Y:S01]  /*8610*/  F2FP.SATFINITE.E4M3.F32.PACK_AB_MERGE_C R18, R19, R18, RZ ;  /* 0x000000121312723e */ /* 0x000fe200048070ff */
[C---:B------:R-:W-:Y:S01]  /*8620*/  FFMA R28, R39.reuse, R65, R28 ;  /* 0x00000041271c7223 */ /* 0x040fe2000000001c */
[C---:B------:R-:W-:Y:S01]  /*8630*/  FFMA R29, R39.reuse, R66, R29 ;  /* 0x00000042271d7223 */ /* 0x040fe2000000001d */
[----:B------:R-:W-:Y:S01]  /*8640*/  FFMA R30, R39, R67, R30 ;  /* 0x00000043271e7223 */ /* 0x000fe2000000001e */
[----:B------:R-:W-:Y:S02]  /*8650*/  F2FP.SATFINITE.E4M3.F32.PACK_AB_MERGE_C R32, R5, R4, R86 ;  /* 0x000000040520723e */ /* 0x000fe40004807056 */
[----:B------:R-:W-:Y:S02]  /*8660*/  F2FP.SATFINITE.E4M3.F32.PACK_AB_MERGE_C R33, R9, R8, R10 ;  /* 0x000000080921723e */ /* 0x000fe4000480700a */
[----:B------:R-:W-:Y:S02]  /*8670*/  F2FP.SATFINITE.E4M3.F32.PACK_AB_MERGE_C R34, R13, R12, R14 ;  /* 0x0000000c0d22723e */ /* 0x000fe4000480700e */
[----:B------:R-:W-:Y:S02]  /*8680*/  F2FP.SATFINITE.E4M3.F32.PACK_AB_MERGE_C R35, R17, R16, R18 ;  /* 0x000000101123723e */ /* 0x000fe40004807012 */
[----:B------:R-:W-:Y:S02]  /*8690*/  F2FP.SATFINITE.E4M3.F32.PACK_AB_MERGE_C R3, R6, R3, RZ ;  /* 0x000000030603723e */ /* 0x000fe400048070ff */
[----:B------:R-:W-:Y:S01]  /*86a0*/  F2FP.SATFINITE.E4M3.F32.PACK_AB_MERGE_C R5, R22, R21, RZ ;  /* 0x000000151605723e */ /* 0x000fe200048070ff */
[----:B------:R1:W-:Y:S01]  /*86b0*/  STS.128 [R78+UR44+0x1600], R32 ;  /* 0x001600204e007988 */ /* 0x0003e20008000c2c */
[----:B------:R-:W-:Y:S02]  /*86c0*/  F2FP.SATFINITE.E4M3.F32.PACK_AB_MERGE_C R6, R26, R25, RZ ;  /* 0x000000191a06723e */ /* 0x000fe400048070ff */
[----:B------:R-:W-:Y:S02]  /*86d0*/  F2FP.SATFINITE.E4M3.F32.PACK_AB_MERGE_C R29, R30, R29, RZ ;  /* 0x0000001d1e1d723e */ /* 0x000fe400048070ff */
[----:B------:R-:W-:Y:S02]  /*86e0*/  F2FP.SATFINITE.E4M3.F32.PACK_AB_MERGE_C R5, R20, R7, R5 ;  /* 0x000000071405723e */ /* 0x000fe40004807005 */
[----:B------:R-:W-:Y:S02]  /*86f0*/  F2FP.SATFINITE.E4M3.F32.PACK_AB_MERGE_C R4, R2, R0, R3 ;  /* 0x000000000204723e */ /* 0x000fe40004807003 */
[----:B------:R-:W-:Y:S02]  /*8700*/  F2FP.SATFINITE.E4M3.F32.PACK_AB_MERGE_C R6, R24, R23, R6 ;  /* 0x000000171806723e */ /* 0x000fe40004807006 */
[----:B------:R-:W-:Y:S05]  /*8710*/  F2FP.SATFINITE.E4M3.F32.PACK_AB_MERGE_C R7, R28, R27, R29 ;  /* 0x0000001b1c07723e */ /* 0x000fea000480701d */
[----:B------:R1:W-:Y:S01]  /*8720*/  STS.128 [R77+0x1010], R4 ;  /* 0x001010044d007388 */ /* 0x0003e20000000c00 */
[----:B------:R-:W-:Y:S01]  /*8730*/  @!PT LDS RZ, [RZ] ;  /* 0x00000000fffff984 */ /* 0x000fe20000000800 */
[----:B------:R-:W-:Y:S01]  /*8740*/  @!PT LDS RZ, [RZ] ;  /* 0x00000000fffff984 */ /* 0x000fe20000000800 */
[----:B------:R-:W-:Y:S01]  /*8750*/  @!PT LDS RZ, [RZ] ;  /* 0x00000000fffff984 */ /* 0x000fe20000000800 */
[----:B------:R-:W-:Y:S01]  /*8760*/  @!PT LDS RZ, [RZ] ;  /* 0x00000000fffff984 */ /* 0x000fe20000000800 */
[----:B------:R3:W-:Y:S07]  /*8770*/  MEMBAR.ALL.CTA ;  /* 0x0000000000007992 */ /* 0x0007ee0000008000 */
[----:B---3--:R-:W3:Y:S02]  /*8780*/  FENCE.VIEW.ASYNC.S ;  /* 0x00000000000073c6 */ /* 0x008ee40000000000 */
[----:B---3--:R-:W-:Y:S06]  /*8790*/  BAR.SYNC.DEFER_BLOCKING 0x1, 0x80 ;  /* 0x0042000000007b1d */ /* 0x008fec0000010000 */
[----:B------:R-:W-:Y:S05]  /*87a0*/  @P0 BRA `(.L_x_151) ;  /* 0x0000000000300947 */ /* 0x000fea0003800000 */
[----:B------:R-:W-:Y:S02]  /*87b0*/  UIADD3 UR4, UPT, UPT, UR44, 0x1600, URZ ;  /* 0x000016002c047890 */ /* 0x000fe4000fffe0ff */
[----:B------:R-:W-:Y:S02]  /*87c0*/  USHF.L.U32 UR9, UR45, 0x6, URZ ;  /* 0x000000062d097899 */ /* 0x000fe400080006ff */
[----:B------:R-:W-:Y:S02]  /*87d0*/  USHF.L.U32 UR10, UR46, 0x6, URZ ;  /* 0x000000062e0a7899 */ /* 0x000fe400080006ff */
[----:B------:R-:W-:Y:S01]  /*87e0*/  MOV R85, UR4 ;  /* 0x0000000400557c02 */ /* 0x000fe20008000f00 */
[----:B------:R-:W-:Y:S01]  /*87f0*/  UIADD3 UR4, UP0, UPT, UR62, 0x680, URZ ;  /* 0x000006803e047890 */ /* 0x000fe2000ff1e0ff */
[----:B------:R-:W-:Y:S02]  /*8800*/  UMOV UR11, UR36 ;  /* 0x00000024000b7c82 */ /* 0x000fe40008000000 */
[----:B------:R-:W-:Y:S01]  /*8810*/  R2UR UR8, R85 ;  /* 0x00000000550872ca */ /* 0x000fe200000e0000 */
[----:B------:R-:W-:Y:S11]  /*8820*/  UIADD3.X UR5, UPT, UPT, URZ, UR63, URZ, UP0, !UPT ;  /* 0x0000003fff057290 */ /* 0x000ff600087fe4ff */
[----:B------:R-:W-:Y:S01]  /*8830*/  @!UPT UIADD3 URZ, UPT, UPT, URZ, URZ, URZ ;  /* 0x000000fffffff290 */ /* 0x000fe2000fffe0ff */
[----:B------:R3:W-:Y:S01]  /*8840*/  UTMASTG.3D [UR8], [UR4] ;  /* 0x00000008040073b5 */ /* 0x0007e20008010000 */
[----:B------:R0:W-:Y:S01]  /*8850*/  UTMACMDFLUSH ;  /* 0x00000000000079b7 */ /* 0x0001e20000000000 */
[----:B---3--:R-:W-:Y:S04]  /*8860*/  DEPBAR.LE SB0, 0x0 ;  /* 0x000080000000791a */ /* 0x008fe80000000000 */
.L_x_151:
[----:B------:R-:W-:Y:S05]  /*8870*/  BSYNC.RECONVERGENT B0 ;  /* 0x0000000000007941 */ /* 0x000fea0003800200 */
.L_x_150:
[----:B------:R-:W-:Y:S01]  /*8880*/  BAR.SYNC.DEFER_BLOCKING 0x1, 0x80 ;  /* 0x0042000000007b1d */ /* 0x000fe20000010000 */
[----:B------:R-:W-:Y:S01]  /*8890*/  ISETP.NE.AND P0, PT, R81, 0x2, PT ;  /* 0x000000025100780c */ /* 0x000fe20003f05270 */
[----:B------:R-:W-:Y:S01]  /*88a0*/  UISETP.NE.AND UP0, UPT, UR47, URZ, UPT ;  /* 0x000000ff2f00728c */ /* 0x000fe2000bf05270 */
[----:B------:R-:W-:Y:S01]  /*88b0*/  ISETP.NE.AND P1, PT, R36, 0x4, PT ;  /* 0x000000042400780c */ /* 0x000fe20003f25270 */
[----:B------:R-:W-:Y:S01]  /*88c0*/  UIADD3 UR45, UPT, UPT, UR37, UR57, URZ ;  /* 0x00000039252d7290 */ /* 0x000fe2000fffe0ff */
[----:B------:R-:W-:Y:S01]  /*88d0*/  SEL R2, RZ, 0x1, P0 ;  /* 0x00000001ff027807 */ /* 0x000fe20000000000 */
[----:B------:R-:W-:Y:S01]  /*88e0*/  UIADD3 UR46, UPT, UPT, UR38, UR60, URZ ;  /* 0x0000003c262e7290 */ /* 0x000fe2000fffe0ff */
[----:B------:R-:W-:Y:S02]  /*88f0*/  SEL R0, RZ, 0x1, P1 ;  /* 0x00000001ff007807 */ /* 0x000fe40000800000 */
[----:B------:R-:W-:Y:S02]  /*8900*/  LOP3.LUT R83, R83, R2, RZ, 0x3c, !PT ;  /* 0x0000000253537212 */ /* 0x000fe400078e3cff */
[----:B------:R-:W-:Y:S02]  /*8910*/  LOP3.LUT R84, R84, R0, RZ, 0x3c, !PT ;  /* 0x0000000054547212 */ /* 0x000fe400078e3cff */
[----:B------:R-:W-:Y:S02]  /*8920*/  SEL R81, R81, RZ, P0 ;  /* 0x000000ff51517207 */ /* 0x000fe40000000000 */
[----:B------:R-:W-:Y:S01]  /*8930*/  SEL R36, R36, RZ, P1 ;  /* 0x000000ff24247207 */ /* 0x000fe20000800000 */
[----:B------:R-:W-:Y:S01]  /*8940*/  UMOV UR36, UR51 ;  /* 0x0000003300247c82 */ /* 0x000fe20008000000 */
[----:B------:R-:W-:Y:S05]  /*8950*/  BRA.U UP0, `(.L_x_152) ;  /* 0xffffffe5002c7547 */ /* 0x000fea000b83ffff */
[----:B------:R-:W-:Y:S05]  /*8960*/  EXIT ;  /* 0x000000000000794d */ /* 0x000fea0003800000 */
.L_x_25:
[----:B--2---:R2:W3:Y:S02]  /*8970*/  SYNCS.PHASECHK.TRANS64.TRYWAIT P0, [R0+URZ+0x3f0], R2 ;  /* 0x0003f002000075a7 */ /* 0x0044e400080011ff */
[----:B---3--:R-:W-:Y:S05]  /*8980*/  @!P0 NANOSLEEP.SYNCS 0x989680 ;  /* 0x009896800000895d */ /* 0x008fea0003900000 */
[----:B------:R-:W3:Y:S02]  /*8990*/  @!P0 SYNCS.PHASECHK.TRANS64 P0, [R0+URZ+0x3f0], R2 ;  /* 0x0003f002000085a7 */ /* 0x000ee400080010ff */
[----:B---3--:R-:W-:Y:S05]  /*89a0*/  @!P0 BRA `(.L_x_25) ;  /* 0xfffffffc00f08947 */ /* 0x008fea000383ffff */
[----:B------:R-:W-:Y:S05]  /*89b0*/  BRA `(.L_x_153) ;  /* 0xffffff9400507947 */ /* 0x000fea000383ffff */
.L_x_28:
[----:B-1----:R-:W-:-:S07]  /*89c0*/  MOV R0, UR33 ;  /* 0x0000002100007c02 */ /* 0x002fce0008000f00 */
.L_x_154:
[----:B-1----:R1:W2:Y:S02]  /*89d0*/  SYNCS.PHASECHK.TRANS64.TRYWAIT P0, [R0+URZ+0x1b0], R3 ;  /* 0x0001b003000075a7 */ /* 0x0022a400080011ff */
[----:B--2---:R-:W-:Y:S05]  /*89e0*/  @!P0 NANOSLEEP.SYNCS 0x989680 ;  /* 0x009896800000895d */ /* 0x004fea0003900000 */
[----:B------:R-:W2:Y:S02]  /*89f0*/  @!P0 SYNCS.PHASECHK.TRANS64 P0, [R0+URZ+0x1b0], R3 ;  /* 0x0001b003000085a7 */ /* 0x000ea400080010ff */
[----:B--2---:R-:W-:Y:S05]  /*8a00*/  @!P0 BRA `(.L_x_154) ;  /* 0xfffffffc00f08947 */ /* 0x004fea000383ffff */
[----:B------:R-:W-:Y:S05]  /*8a10*/  BRA `(.L_x_27) ;  /* 0xffffff9400987947 */ /* 0x000fea000383ffff */
.L_x_35:
[----:B-1----:R-:W-:-:S07]  /*8a20*/  MOV R0, UR17 ;  /* 0x0000001100007c02 */ /* 0x002fce0008000f00 */
.L_x_155:
[----:B-1----:R1:W2:Y:S02]  /*8a30*/  SYNCS.PHASECHK.TRANS64.TRYWAIT P0, [R0+URZ+0x1b0], R3 ;  /* 0x0001b003000075a7 */ /* 0x0022a400080011ff */
[----:B--2---:R-:W-:Y:S05]  /*8a40*/  @!P0 NANOSLEEP.SYNCS 0x989680 ;  /* 0x009896800000895d */ /* 0x004fea0003900000 */
[----:B------:R-:W2:Y:S02]  /*8a50*/  @!P0 SYNCS.PHASECHK.TRANS64 P0, [R0+URZ+0x1b0], R3 ;  /* 0x0001b003000085a7 */ /* 0x000ea400080010ff */
[----:B--2---:R-:W-:Y:S05]  /*8a60*/  @!P0 BRA `(.L_x_155) ;  /* 0xfffffffc00f08947 */ /* 0x004fea000383ffff */
[----:B------:R-:W-:Y:S05]  /*8a70*/  BRA `(.L_x_34) ;  /* 0xffffff9800547947 */ /* 0x000fea000383ffff */
.L_x_40:
[----:B-1----:R1:W2:Y:S02]  /*8a80*/  SYNCS.PHASECHK.TRANS64.TRYWAIT P0, [R3+URZ+0x380], R0 ;  /* 0x00038000030075a7 */ /* 0x0022a400080011ff */
[----:B--2---:R-:W-:Y:S05]  /*8a90*/  @!P0 NANOSLEEP.SYNCS 0x989680 ;  /* 0x009896800000895d */ /* 0x004fea0003900000 */
[----:B------:R-:W2:Y:S02]  /*8aa0*/  @!P0 SYNCS.PHASECHK.TRANS64 P0, [R3+URZ+0x380], R0 ;  /* 0x00038000030085a7 */ /* 0x000ea400080010ff */
[----:B--2---:R-:W-:Y:S05]  /*8ab0*/  @!P0 BRA `(.L_x_40) ;  /* 0xfffffffc00f08947 */ /* 0x004fea000383ffff */
[----:B------:R-:W-:Y:S05]  /*8ac0*/  BRA `(.L_x_156) ;  /* 0xffffff9800f87947 */ /* 0x000fea000383ffff */
.L_x_44:
[----:B------:R-:W-:-:S07]  /*8ad0*/  MOV R0, UR4 ;  /* 0x0000000400007c02 */ /* 0x000fce0008000f00 */
.L_x_157:
[----:B-1----:R1:W2:Y:S02]  /*8ae0*/  SYNCS.PHASECHK.TRANS64.TRYWAIT P0, [R0+URZ], R2 ;  /* 0x00000002000075a7 */ /* 0x0022a400080011ff */
[----:B--2---:R-:W-:Y:S05]  /*8af0*/  @!P0 NANOSLEEP.SYNCS 0x989680 ;  /* 0x009896800000895d */ /* 0x004fea0003900000 */
[----:B------:R-:W2:Y:S02]  /*8b00*/  @!P0 SYNCS.PHASECHK.TRANS64 P0, [R0+URZ], R2 ;  /* 0x00000002000085a7 */ /* 0x000ea400080010ff */
[----:B--2---:R-:W-:Y:S05]  /*8b10*/  @!P0 BRA `(.L_x_157) ;  /* 0xfffffffc00f08947 */ /* 0x004fea000383ffff */
[----:B------:R-:W-:Y:S05]  /*8b20*/  BRA `(.L_x_158) ;  /* 0xffffffa0009c7947 */ /* 0x000fea000383ffff */
.L_x_45:
[----:B------:R-:W-:-:S07]  /*8b30*/  MOV R0, UR5 ;  /* 0x0000000500007c02 */ /* 0x000fce0008000f00 */
.L_x_159:
[----:B-1----:R1:W2:Y:S02]  /*8b40*/  SYNCS.PHASECHK.TRANS64.TRYWAIT P0, [R0+URZ], R3 ;  /* 0x00000003000075a7 */ /* 0x0022a400080011ff */
[----:B--2---:R-:W-:Y:S05]  /*8b50*/  @!P0 NANOSLEEP.SYNCS 0x989680 ;  /* 0x009896800000895d */ /* 0x004fea0003900000 */
[----:B------:R-:W2:Y:S02]  /*8b60*/  @!P0 SYNCS.PHASECHK.TRANS64 P0, [R0+URZ], R3 ;  /* 0x00000003000085a7 */ /* 0x000ea400080010ff */
[----:B--2---:R-:W-:Y:S05]  /*8b70*/  @!P0 BRA `(.L_x_159) ;  /* 0xfffffffc00f08947 */ /* 0x004fea000383ffff */
[----:B------:R-:W-:Y:S05]  /*8b80*/  BRA `(.L_x_160) ;  /* 0xffffffa000a87947 */ /* 0x000fea000383ffff */
.L_x_46:
[----:B------:R-:W-:-:S07]  /*8b90*/  MOV R0, UR5 ;  /* 0x0000000500007c02 */ /* 0x000fce0008000f00 */
.L_x_161:
[----:B-1----:R1:W2:Y:S02]  /*8ba0*/  SYNCS.PHASECHK.TRANS64.TRYWAIT P0, [R0+URZ], R3 ;  /* 0x00000003000075a7 */ /* 0x0022a400080011ff */
[----:B--2---:R-:W-:Y:S05]  /*8bb0*/  @!P0 NANOSLEEP.SYNCS 0x989680 ;  /* 0x009896800000895d */ /* 0x004fea0003900000 */
[----:B------:R-:W2:Y:S02]  /*8bc0*/  @!P0 SYNCS.PHASECHK.TRANS64 P0, [R0+URZ], R3 ;  /* 0x00000003000085a7 */ /* 0x000ea400080010ff */
[----:B--2---:R-:W-:Y:S05]  /*8bd0*/  @!P0 BRA `(.L_x_161) ;  /* 0xfffffffc00f08947 */ /* 0x004fea000383ffff */
[----:B------:R-:W-:Y:S05]  /*8be0*/  BRA `(.L_x_162) ;  /* 0xffffffa000b47947 */ /* 0x000fea000383ffff */
.L_x_47:
[----:B------:R-:W-:-:S07]  /*8bf0*/  MOV R0, UR5 ;  /* 0x0000000500007c02 */ /* 0x000fce0008000f00 */
.L_x_163:
[----:B-1----:R1:W2:Y:S02]  /*8c00*/  SYNCS.PHASECHK.TRANS64.TRYWAIT P0, [R0+URZ], R3 ;  /* 0x00000003000075a7 */ /* 0x0022a400080011ff */
[----:B--2---:R-:W-:Y:S05]  /*8c10*/  @!P0 NANOSLEEP.SYNCS 0x989680 ;  /* 0x009896800000895d */ /* 0x004fea0003900000 */
[----:B------:R-:W2:Y:S02]  /*8c20*/  @!P0 SYNCS.PHASECHK.TRANS64 P0, [R0+URZ], R3 ;  /* 0x00000003000085a7 */ /* 0x000ea400080010ff */
[----:B--2---:R-:W-:Y:S05]  /*8c30*/  @!P0 BRA `(.L_x_163) ;  /* 0xfffffffc00f08947 */ /* 0x004fea000383ffff */
[----:B------:R-:W-:Y:S05]  /*8c40*/  BRA `(.L_x_164) ;  /* 0xffffffa000c07947 */ /* 0x000fea000383ffff */
.L_x_48:
[----:B------:R-:W-:-:S07]  /*8c50*/  MOV R0, UR5 ;  /* 0x0000000500007c02 */ /* 0x000fce0008000f00 */
.L_x_165:
[----:B-1----:R1:W2:Y:S02]  /*8c60*/  SYNCS.PHASECHK.TRANS64.TRYWAIT P0, [R0+URZ], R3 ;  /* 0x00000003000075a7 */ /* 0x0022a400080011ff */
[----:B--2---:R-:W-:Y:S05]  /*8c70*/  @!P0 NANOSLEEP.SYNCS 0x989680 ;  /* 0x009896800000895d */ /* 0x004fea0003900000 */
[----:B------:R-:W2:Y:S02]  /*8c80*/  @!P0 SYNCS.PHASECHK.TRANS64 P0, [R0+URZ], R3 ;  /* 0x00000003000085a7 */ /* 0x000ea400080010ff */
[----:B--2---:R-:W-:Y:S05]  /*8c90*/  @!P0 BRA `(.L_x_165) ;  /* 0xfffffffc00f08947 */ /* 0x004fea000383ffff */
[----:B------:R-:W-:Y:S05]  /*8ca0*/  BRA `(.L_x_166) ;  /* 0xffffffa000cc7947 */ /* 0x000fea000383ffff */
.L_x_49:
[----:B------:R-:W-:-:S07]  /*8cb0*/  MOV R0, UR5 ;  /* 0x0000000500007c02 */ /* 0x000fce0008000f00 */
.L_x_167:
[----:B-1----:R1:W2:Y:S02]  /*8cc0*/  SYNCS.PHASECHK.TRANS64.TRYWAIT P0, [R0+URZ], R3 ;  /* 0x00000003000075a7 */ /* 0x0022a400080011ff */
[----:B--2---:R-:W-:Y:S05]  /*8cd0*/  @!P0 NANOSLEEP.SYNCS 0x989680 ;  /* 0x009896800000895d */ /* 0x004fea0003900000 */
[----:B------:R-:W2:Y:S02]  /*8ce0*/  @!P0 SYNCS.PHASECHK.TRANS64 P0, [R0+URZ], R3 ;  /* 0x00000003000085a7 */ /* 0x000ea400080010ff */
[----:B--2---:R-:W-:Y:S05]  /*8cf0*/  @!P0 BRA `(.L_x_167) ;  /* 0xfffffffc00f08947 */ /* 0x004fea000383ffff */
[----:B------:R-:W-:Y:S05]  /*8d00*/  BRA `(.L_x_168) ;  /* 0xffffffa000d87947 */ /* 0x000fea000383ffff */
.L_x_50:
[----:B------:R-:W-:-:S07]  /*8d10*/  MOV R0, UR5 ;  /* 0x0000000500007c02 */ /* 0x000fce0008000f00 */
.L_x_169:
[----:B-1----:R1:W2:Y:S02]  /*8d20*/  SYNCS.PHASECHK.TRANS64.TRYWAIT P0, [R0+URZ], R3 ;  /* 0x00000003000075a7 */ /* 0x0022a400080011ff */
[----:B--2---:R-:W-:Y:S05]  /*8d30*/  @!P0 NANOSLEEP.SYNCS 0x989680 ;  /* 0x009896800000895d */ /* 0x004fea0003900000 */
[----:B------:R-:W2:Y:S02]  /*8d40*/  @!P0 SYNCS.PHASECHK.TRANS64 P0, [R0+URZ], R3 ;  /* 0x00000003000085a7 */ /* 0x000ea400080010ff */
[----:B--2---:R-:W-:Y:S05]  /*8d50*/  @!P0 BRA `(.L_x_169) ;  /* 0xfffffffc00f08947 */ /* 0x004fea000383ffff */
[----:B------:R-:W-:Y:S05]  /*8d60*/  BRA `(.L_x_170) ;  /* 0xffffffa000e47947 */ /* 0x000fea000383ffff */
.L_x_51:
[----:B------:R-:W-:-:S07]  /*8d70*/  MOV R0, UR5 ;  /* 0x0000000500007c02 */ /* 0x000fce0008000f00 */
.L_x_171:
[----:B-1----:R1:W2:Y:S02]  /*8d80*/  SYNCS.PHASECHK.TRANS64.TRYWAIT P0, [R0+URZ], R3 ;  /* 0x00000003000075a7 */ /* 0x0022a400080011ff */
[----:B--2---:R-:W-:Y:S05]  /*8d90*/  @!P0 NANOSLEEP.SYNCS 0x989680 ;  /* 0x009896800000895d */ /* 0x004fea0003900000 */
[----:B------:R-:W2:Y:S02]  /*8da0*/  @!P0 SYNCS.PHASECHK.TRANS64 P0, [R0+URZ], R3 ;  /* 0x00000003000085a7 */ /* 0x000ea400080010ff */
[----:B--2---:R-:W-:Y:S05]  /*8db0*/  @!P0 BRA `(.L_x_171) ;  /* 0xfffffffc00f08947 */ /* 0x004fea000383ffff */
[----:B------:R-:W-:Y:S05]  /*8dc0*/  BRA `(.L_x_172) ;  /* 0xffffffa000f07947 */ /* 0x000fea000383ffff */
.L_x_52:
[----:B------:R-:W-:-:S07]  /*8dd0*/  MOV R0, UR5 ;  /* 0x0000000500007c02 */ /* 0x000fce0008000f00 */
.L_x_173:
[----:B-1----:R1:W2:Y:S02]  /*8de0*/  SYNCS.PHASECHK.TRANS64.TRYWAIT P0, [R0+URZ], R3 ;  /* 0x00000003000075a7 */ /* 0x0022a400080011ff */
[----:B--2---:R-:W-:Y:S05]  /*8df0*/  @!P0 NANOSLEEP.SYNCS 0x989680 ;  /* 0x009896800000895d */ /* 0x004fea0003900000 */
[----:B------:R-:W2:Y:S02]  /*8e00*/  @!P0 SYNCS.PHASECHK.TRANS64 P0, [R0+URZ], R3 ;  /* 0x00000003000085a7 */ /* 0x000ea400080010ff */
[----:B--2---:R-:W-:Y:S05]  /*8e10*/  @!P0 BRA `(.L_x_173) ;  /* 0xfffffffc00f08947 */ /* 0x004fea000383ffff */
[----:B------:R-:W-:Y:S05]  /*8e20*/  BRA `(.L_x_174) ;  /* 0xffffffa000fc7947 */ /* 0x000fea000383ffff */
.L_x_53:
[----:B------:R-:W-:-:S07]  /*8e30*/  MOV R0, UR5 ;  /* 0x0000000500007c02 */ /* 0x000fce0008000f00 */
.L_x_175:
[----:B-1----:R1:W2:Y:S02]  /*8e40*/  SYNCS.PHASECHK.TRANS64.TRYWAIT P0, [R0+URZ], R3 ;  /* 0x00000003000075a7 */ /* 0x0022a400080011ff */
[----:B--2---:R-:W-:Y:S05]  /*8e50*/  @!P0 NANOSLEEP.SYNCS 0x989680 ;  /* 0x009896800000895d */ /* 0x004fea0003900000 */
[----:B------:R-:W2:Y:S02]  /*8e60*/  @!P0 SYNCS.PHASECHK.TRANS64 P0, [R0+URZ], R3 ;  /* 0x00000003000085a7 */ /* 0x000ea400080010ff */
[----:B--2---:R-:W-:Y:S05]  /*8e70*/  @!P0 BRA `(.L_x_175) ;  /* 0xfffffffc00f08947 */ /* 0x004fea000383ffff */
[----:B------:R-:W-:Y:S05]  /*8e80*/  BRA `(.L_x_176) ;  /* 0xffffffa400087947 */ /* 0x000fea000383ffff */
.L_x_54:
[----:B------:R-:W-:-:S07]  /*8e90*/  MOV R0, UR5 ;  /* 0x0000000500007c02 */ /* 0x000fce0008000f00 */
.L_x_177:
[----:B-1----:R1:W2:Y:S02]  /*8ea0*/  SYNCS.PHASECHK.TRANS64.TRYWAIT P0, [R0+URZ], R3 ;  /* 0x00000003000075a7 */ /* 0x0022a400080011ff */
[----:B--2---:R-:W-:Y:S05]  /*8eb0*/  @!P0 NANOSLEEP.SYNCS 0x989680 ;  /* 0x009896800000895d */ /* 0x004fea0003900000 */
[----:B------:R-:W2:Y:S02]  /*8ec0*/  @!P0 SYNCS.PHASECHK.TRANS64 P0, [R0+URZ], R3 ;  /* 0x00000003000085a7 */ /* 0x000ea400080010ff */
[----:B--2---:R-:W-:Y:S05]  /*8ed0*/  @!P0 BRA `(.L_x_177) ;  /* 0xfffffffc00f08947 */ /* 0x004fea000383ffff */
[----:B------:R-:W-:Y:S05]  /*8ee0*/  BRA `(.L_x_178) ;  /* 0xffffffa400147947 */ /* 0x000fea000383ffff */
.L_x_55:
[----:B------:R-:W-:-:S07]  /*8ef0*/  MOV R0, UR5 ;  /* 0x0000000500007c02 */ /* 0x000fce0008000f00 */
.L_x_179:
[----:B-1----:R1:W2:Y:S02]  /*8f00*/  SYNCS.PHASECHK.TRANS64.TRYWAIT P0, [R0+URZ], R3 ;  /* 0x00000003000075a7 */ /* 0x0022a400080011ff */
[----:B--2---:R-:W-:Y:S05]  /*8f10*/  @!P0 NANOSLEEP.SYNCS 0x989680 ;  /* 0x009896800000895d */ /* 0x004fea0003900000 */
[----:B------:R-:W2:Y:S02]  /*8f20*/  @!P0 SYNCS.PHASECHK.TRANS64 P0, [R0+URZ], R3 ;  /* 0x00000003000085a7 */ /* 0x000ea400080010ff */
[----:B--2---:R-:W-:Y:S05]  /*8f30*/  @!P0 BRA `(.L_x_179) ;  /* 0xfffffffc00f08947 */ /* 0x004fea000383ffff */
[----:B------:R-:W-:Y:S05]  /*8f40*/  BRA `(.L_x_180) ;  /* 0xffffffa400207947 */ /* 0x000fea000383ffff */
.L_x_56:
[----:B------:R-:W-:-:S07]  /*8f50*/  MOV R0, UR5 ;  /* 0x0000000500007c02 */ /* 0x000fce0008000f00 */
.L_x_181:
[----:B-1----:R1:W2:Y:S02]  /*8f60*/  SYNCS.PHASECHK.TRANS64.TRYWAIT P0, [R0+URZ], R3 ;  /* 0x00000003000075a7 */ /* 0x0022a400080011ff */
[----:B--2---:R-:W-:Y:S05]  /*8f70*/  @!P0 NANOSLEEP.SYNCS 0x989680 ;  /* 0x009896800000895d */ /* 0x004fea0003900000 */
[----:B------:R-:W2:Y:S02]  /*8f80*/  @!P0 SYNCS.PHASECHK.TRANS64 P0, [R0+URZ], R3 ;  /* 0x00000003000085a7 */ /* 0x000ea400080010ff */
[----:B--2---:R-:W-:Y:S05]  /*8f90*/  @!P0 BRA `(.L_x_181) ;  /* 0xfffffffc00f08947 */ /* 0x004fea000383ffff */
[----:B------:R-:W-:Y:S05]  /*8fa0*/  BRA `(.L_x_182) ;  /* 0xffffffa4002c7947 */ /* 0x000fea000383ffff */
.L_x_57:
[----:B------:R-:W-:-:S07]  /*8fb0*/  MOV R0, UR5 ;  /* 0x0000000500007c02 */ /* 0x000fce0008000f00 */
.L_x_183:
[----:B-1----:R1:W2:Y:S02]  /*8fc0*/  SYNCS.PHASECHK.TRANS64.TRYWAIT P0, [R0+URZ], R3 ;  /* 0x00000003000075a7 */ /* 0x0022a400080011ff */
[----:B--2---:R-:W-:Y:S05]  /*8fd0*/  @!P0 NANOSLEEP.SYNCS 0x989680 ;  /* 0x009896800000895d */ /* 0x004fea0003900000 */
[----:B------:R-:W2:Y:S02]  /*8fe0*/  @!P0 SYNCS.PHASECHK.TRANS64 P0, [R0+URZ], R3 ;  /* 0x00000003000085a7 */ /* 0x000ea400080010ff */
[----:B--2---:R-:W-:Y:S05]  /*8ff0*/  @!P0 BRA `(.L_x_183) ;  /* 0xfffffffc00f08947 */ /* 0x004fea000383ffff */
[----:B------:R-:W-:Y:S05]  /*9000*/  BRA `(.L_x_184) ;  /* 0xffffffa400387947 */ /* 0x000fea000383ffff */
.L_x_58:
[----:B------:R-:W-:-:S07]  /*9010*/  MOV R0, UR5 ;  /* 0x0000000500007c02 */ /* 0x000fce0008000f00 */
.L_x_185:
[----:B-1----:R1:W2:Y:S02]  /*9020*/  SYNCS.PHASECHK.TRANS64.TRYWAIT P0, [R0+URZ], R3 ;  /* 0x00000003000075a7 */ /* 0x0022a400080011ff */
[----:B--2---:R-:W-:Y:S05]  /*9030*/  @!P0 NANOSLEEP.SYNCS 0x989680 ;  /* 0x009896800000895d */ /* 0x004fea0003900000 */
[----:B------:R-:W2:Y:S02]  /*9040*/  @!P0 SYNCS.PHASECHK.TRANS64 P0, [R0+URZ], R3 ;  /* 0x00000003000085a7 */ /* 0x000ea400080010ff */
[----:B--2---:R-:W-:Y:S05]  /*9050*/  @!P0 BRA `(.L_x_185) ;  /* 0xfffffffc00f08947 */ /* 0x004fea000383ffff */
[----:B------:R-:W-:Y:S05]  /*9060*/  BRA `(.L_x_186) ;  /* 0xffffffa400447947 */ /* 0x000fea000383ffff */
.L_x_59:
[----:B------:R-:W-:-:S07]  /*9070*/  MOV R0, UR5 ;  /* 0x0000000500007c02 */ /* 0x000fce0008000f00 */
.L_x_187:
[----:B-1----:R1:W2:Y:S02]  /*9080*/  SYNCS.PHASECHK.TRANS64.TRYWAIT P0, [R0+URZ], R3 ;  /* 0x00000003000075a7 */ /* 0x0022a400080011ff */
[----:B--2---:R-:W-:Y:S05]  /*9090*/  @!P0 NANOSLEEP.SYNCS 0x989680 ;  /* 0x009896800000895d */ /* 0x004fea0003900000 */
[----:B------:R-:W2:Y:S02]  /*90a0*/  @!P0 SYNCS.PHASECHK.TRANS64 P0, [R0+URZ], R3 ;  /* 0x00000003000085a7 */ /* 0x000ea400080010ff */
[----:B--2---:R-:W-:Y:S05]  /*90b0*/  @!P0 BRA `(.L_x_187) ;  /* 0xfffffffc00f08947 */ /* 0x004fea000383ffff */
[----:B------:R-:W-:Y:S05]  /*90c0*/  BRA `(.L_x_188) ;  /* 0xffffffa400507947 */ /* 0x000fea000383ffff */
.L_x_60:
[----:B------:R-:W-:-:S07]  /*90d0*/  MOV R0, UR5 ;  /* 0x0000000500007c02 */ /* 0x000fce0008000f00 */
.L_x_189:
[----:B-1----:R1:W2:Y:S02]  /*90e0*/  SYNCS.PHASECHK.TRANS64.TRYWAIT P0, [R0+URZ], R3 ;  /* 0x00000003000075a7 */ /* 0x0022a400080011ff */
[----:B--2---:R-:W-:Y:S05]  /*90f0*/  @!P0 NANOSLEEP.SYNCS 0x989680 ;  /* 0x009896800000895d */ /* 0x004fea0003900000 */
[----:B------:R-:W2:Y:S02]  /*9100*/  @!P0 SYNCS.PHASECHK.TRANS64 P0, [R0+URZ], R3 ;  /* 0x00000003000085a7 */ /* 0x000ea400080010ff */
[----:B--2---:R-:W-:Y:S05]  /*9110*/  @!P0 BRA `(.L_x_189) ;  /* 0xfffffffc00f08947 */ /* 0x004fea000383ffff */
[----:B------:R-:W-:Y:S05]  /*9120*/  BRA `(.L_x_190) ;  /* 0xffffffa4005c7947 */ /* 0x000fea000383ffff */
.L_x_61:
[----:B------:R-:W-:-:S07]  /*9130*/  MOV R0, UR5 ;  /* 0x0000000500007c02 */ /* 0x000fce0008000f00 */
.L_x_191:
[----:B-1----:R1:W2:Y:S02]  /*9140*/  SYNCS.PHASECHK.TRANS64.TRYWAIT P0, [R0+URZ], R3 ;  /* 0x00000003000075a7 */ /* 0x0022a400080011ff */
[----:B--2---:R-:W-:Y:S05]  /*9150*/  @!P0 NANOSLEEP.SYNCS 0x989680 ;  /* 0x009896800000895d */ /* 0x004fea0003900000 */
[----:B------:R-:W2:Y:S02]  /*9160*/  @!P0 SYNCS.PHASECHK.TRANS64 P0, [R0+URZ], R3 ;  /* 0x00000003000085a7 */ /* 0x000ea400080010ff */
[----:B--2---:R-:W-:Y:S05]  /*9170*/  @!P0 BRA `(.L_x_191) ;  /* 0xfffffffc00f08947 */ /* 0x004fea000383ffff */
[----:B------:R-:W-:Y:S05]  /*9180*/  BRA `(.L_x_192) ;  /* 0xffffffa400687947 */ /* 0x000fea000383ffff */
.L_x_62:
[----:B------:R-:W-:-:S07]  /*9190*/  MOV R0, UR5 ;  /* 0x0000000500007c02 */ /* 0x000fce0008000f00 */
.L_x_193:
[----:B-1----:R1:W2:Y:S02]  /*91a0*/  SYNCS.PHASECHK.TRANS64.TRYWAIT P0, [R0+URZ], R3 ;  /* 0x00000003000075a7 */ /* 0x0022a400080011ff */
[----:B--2---:R-:W-:Y:S05]  /*91b0*/  @!P0 NANOSLEEP.SYNCS 0x989680 ;  /* 0x009896800000895d */ /* 0x004fea0003900000 */
[----:B------:R-:W2:Y:S02]  /*91c0*/  @!P0 SYNCS.PHASECHK.TRANS64 P0, [R0+URZ], R3 ;  /* 0x00000003000085a7 */ /* 0x000ea400080010ff */
[----:B--2---:R-:W-:Y:S05]  /*91d0*/  @!P0 BRA `(.L_x_193) ;  /* 0xfffffffc00f08947 */ /* 0x004fea000383ffff */
[----:B------:R-:W-:Y:S05]  /*91e0*/  BRA `(.L_x_194) ;  /* 0xffffffa400747947 */ /* 0x000fea000383ffff */
.L_x_63:
[----:B------:R-:W-:-:S07]  /*91f0*/  MOV R0, UR5 ;  /* 0x0000000500007c02 */ /* 0x000fce0008000f00 */
.L_x_195:
[----:B-1----:R1:W2:Y:S02]  /*9200*/  SYNCS.PHASECHK.TRANS64.TRYWAIT P0, [R0+URZ], R3 ;  /* 0x00000003000075a7 */ /* 0x0022a400080011ff */
[----:B--2---:R-:W-:Y:S05]  /*9210*/  @!P0 NANOSLEEP.SYNCS 0x989680 ;  /* 0x009896800000895d */ /* 0x004fea0003900000 */
[----:B------:R-:W2:Y:S02]  /*9220*/  @!P0 SYNCS.PHASECHK.TRANS64 P0, [R0+URZ], R3 ;  /* 0x00000003000085a7 */ /* 0x000ea400080010ff */
[----:B--2---:R-:W-:Y:S05]  /*9230*/  @!P0 BRA `(.L_x_195) ;  /* 0xfffffffc00f08947 */ /* 0x004fea000383ffff */
[----:B------:R-:W-:Y:S05]  /*9240*/  BRA `(.L_x_196) ;  /* 0xffffffa400807947 */ /* 0x000fea000383ffff */
.L_x_64:
[----:B------:R-:W-:-:S07]  /*9250*/  MOV R0, UR5 ;  /* 0x0000000500007c02 */ /* 0x000fce0008000f00 */
.L_x_197:
[----:B-1----:R1:W2:Y:S02]  /*9260*/  SYNCS.PHASECHK.TRANS64.TRYWAIT P0, [R0+URZ], R3 ;  /* 0x00000003000075a7 */ /* 0x0022a400080011ff */
[----:B--2---:R-:W-:Y:S05]  /*9270*/  @!P0 NANOSLEEP.SYNCS 0x989680 ;  /* 0x009896800000895d */ /* 0x004fea0003900000 */
[----:B------:R-:W2:Y:S02]  /*9280*/  @!P0 SYNCS.PHASECHK.TRANS64 P0, [R0+URZ], R3 ;  /* 0x00000003000085a7 */ /* 0x000ea400080010ff */
[----:B--2---:R-:W-:Y:S05]  /*9290*/  @!P0 BRA `(.L_x_197) ;  /* 0xfffffffc00f08947 */ /* 0x004fea000383ffff */
[----:B------:R-:W-:Y:S05]  /*92a0*/  BRA `(.L_x_198) ;  /* 0xffffffa4008c7947 */ /* 0x000fea000383ffff */
.L_x_65:
[----:B------:R-:W-:-:S07]  /*92b0*/  MOV R0, UR5 ;  /* 0x0000000500007c02 */ /* 0x000fce0008000f00 */
.L_x_199:
[----:B-1----:R1:W2:Y:S02]  /*92c0*/  SYNCS.PHASECHK.TRANS64.TRYWAIT P0, [R0+URZ], R3 ;  /* 0x00000003000075a7 */ /* 0x0022a400080011ff */
[----:B--2---:R-:W-:Y:S05]  /*92d0*/  @!P0 NANOSLEEP.SYNCS 0x989680 ;  /* 0x009896800000895d */ /* 0x004fea0003900000 */
[----:B------:R-:W2:Y:S02]  /*92e0*/  @!P0 SYNCS.PHASECHK.TRANS64 P0, [R0+URZ], R3 ;  /* 0x00000003000085a7 */ /* 0x000ea400080010ff */
[----:B--2---:R-:W-:Y:S05]  /*92f0*/  @!P0 BRA `(.L_x_199) ;  /* 0xfffffffc00f08947 */ /* 0x004fea000383ffff */
[----:B------:R-:W-:Y:S05]  /*9300*/  BRA `(.L_x_200) ;  /* 0xffffffa400987947 */ /* 0x000fea000383ffff */
.L_x_66:
[----:B------:R-:W-:-:S07]  /*9310*/  MOV R0, UR5 ;  /* 0x0000000500007c02 */ /* 0x000fce0008000f00 */
.L_x_201:
[----:B-1----:R1:W2:Y:S02]  /*9320*/  SYNCS.PHASECHK.TRANS64.TRYWAIT P0, [R0+URZ], R3 ;  /* 0x00000003000075a7 */ /* 0x0022a400080011ff */
[----:B--2---:R-:W-:Y:S05]  /*9330*/  @!P0 NANOSLEEP.SYNCS 0x989680 ;  /* 0x009896800000895d */ /* 0x004fea0003900000 */
[----:B------:R-:W2:Y:S02]  /*9340*/  @!P0 SYNCS.PHASECHK.TRANS64 P0, [R0+URZ], R3 ;  /* 0x00000003000085a7 */ /* 0x000ea400080010ff */
[----:B--2---:R-:W-:Y:S05]  /*9350*/  @!P0 BRA `(.L_x_201) ;  /* 0xfffffffc00f08947 */ /* 0x004fea000383ffff */
[----:B------:R-:W-:Y:S05]  /*9360*/  BRA `(.L_x_202) ;  /* 0xffffffa400a47947 */ /* 0x000fea000383ffff */
.L_x_67:
[----:B------:R-:W-:-:S07]  /*9370*/  MOV R0, UR5 ;  /* 0x0000000500007c02 */ /* 0x000fce0008000f00 */
.L_x_203:
[----:B-1----:R1:W2:Y:S02]  /*9380*/  SYNCS.PHASECHK.TRANS64.TRYWAIT P0, [R0+URZ], R3 ;  /* 0x00000003000075a7 */ /* 0x0022a400080011ff */
[----:B--2---:R-:W-:Y:S05]  /*9390*/  @!P0 NANOSLEEP.SYNCS 0x989680 ;  /* 0x009896800000895d */ /* 0x004fea0003900000 */
[----:B------:R-:W2:Y:S02]  /*93a0*/  @!P0 SYNCS.PHASECHK.TRANS64 P0, [R0+URZ], R3 ;  /* 0x00000003000085a7 */ /* 0x000ea400080010ff */
[----:B--2---:R-:W-:Y:S05]  /*93b0*/  @!P0 BRA `(.L_x_203) ;  /* 0xfffffffc00f08947 */ /* 0x004fea000383ffff */
[----:B------:R-:W-:Y:S05]  /*93c0*/  BRA `(.L_x_204) ;  /* 0xffffffa400b07947 */ /* 0x000fea000383ffff */
.L_x_68:
[----:B------:R-:W-:-:S07]  /*93d0*/  MOV R0, UR5 ;  /* 0x0000000500007c02 */ /* 0x000fce0008000f00 */
.L_x_205:
[----:B-1----:R1:W2:Y:S02]  /*93e0*/  SYNCS.PHASECHK.TRANS64.TRYWAIT P0, [R0+URZ], R3 ;  /* 0x00000003000075a7 */ /* 0x0022a400080011ff */
[----:B--2---:R-:W-:Y:S05]  /*93f0*/  @!P0 NANOSLEEP.SYNCS 0x989680 ;  /* 0x009896800000895d */ /* 0x004fea0003900000 */
[----:B------:R-:W2:Y:S02]  /*9400*/  @!P0 SYNCS.PHASECHK.TRANS64 P0, [R0+URZ], R3 ;  /* 0x00000003000085a7 */ /* 0x000ea400080010ff */
[----:B--2---:R-:W-:Y:S05]  /*9410*/  @!P0 BRA `(.L_x_205) ;  /* 0xfffffffc00f08947 */ /* 0x004fea000383ffff */
[----:B------:R-:W-:Y:S05]  /*9420*/  BRA `(.L_x_206) ;  /* 0xffffffa400bc7947 */ /* 0x000fea000383ffff */
.L_x_69:
[----:B------:R-:W-:-:S07]  /*9430*/  MOV R0, UR5 ;  /* 0x0000000500007c02 */ /* 0x000fce0008000f00 */
.L_x_207:
[----:B-1----:R1:W2:Y:S02]  /*9440*/  SYNCS.PHASECHK.TRANS64.TRYWAIT P0, [R0+URZ], R3 ;  /* 0x00000003000075a7 */ /* 0x0022a400080011ff */
[----:B--2---:R-:W-:Y:S05]  /*9450*/  @!P0 NANOSLEEP.SYNCS 0x989680 ;  /* 0x009896800000895d */ /* 0x004fea0003900000 */
[----:B------:R-:W2:Y:S02]  /*9460*/  @!P0 SYNCS.PHASECHK.TRANS64 P0, [R0+URZ], R3 ;  /* 0x00000003000085a7 */ /* 0x000ea400080010ff */
[----:B--2---:R-:W-:Y:S05]  /*9470*/  @!P0 BRA `(.L_x_207) ;  /* 0xfffffffc00f08947 */ /* 0x004fea000383ffff */
[----:B------:R-:W-:Y:S05]  /*9480*/  BRA `(.L_x_208) ;  /* 0xffffffa400c87947 */ /* 0x000fea000383ffff */
.L_x_70:
[----:B------:R-:W-:-:S07]  /*9490*/  MOV R0, UR5 ;  /* 0x0000000500007c02 */ /* 0x000fce0008000f00 */
.L_x_209:
[----:B-1----:R1:W2:Y:S02]  /*94a0*/  SYNCS.PHASECHK.TRANS64.TRYWAIT P0, [R0+URZ], R3 ;  /* 0x00000003000075a7 */ /* 0x0022a400080011ff */
[----:B--2---:R-:W-:Y:S05]  /*94b0*/  @!P0 NANOSLEEP.SYNCS 0x989680 ;  /* 0x009896800000895d */ /* 0x004fea0003900000 */
[----:B------:R-:W2:Y:S02]  /*94c0*/  @!P0 SYNCS.PHASECHK.TRANS64 P0, [R0+URZ], R3 ;  /* 0x00000003000085a7 */ /* 0x000ea400080010ff */
[----:B--2---:R-:W-:Y:S05]  /*94d0*/  @!P0 BRA `(.L_x_209) ;  /* 0xfffffffc00f08947 */ /* 0x004fea000383ffff */
[----:B------:R-:W-:Y:S05]  /*94e0*/  BRA `(.L_x_210) ;  /* 0xffffffa400d47947 */ /* 0x000fea000383ffff */
.L_x_71:
[----:B------:R-:W-:-:S07]  /*94f0*/  MOV R0, UR5 ;  /* 0x0000000500007c02 */ /* 0x000fce0008000f00 */
.L_x_211:
[----:B-1----:R1:W2:Y:S02]  /*9500*/  SYNCS.PHASECHK.TRANS64.TRYWAIT P0, [R0+URZ], R3 ;  /* 0x00000003000075a7 */ /* 0x0022a400080011ff */
[----:B--2---:R-:W-:Y:S05]  /*9510*/  @!P0 NANOSLEEP.SYNCS 0x989680 ;  /* 0x009896800000895d */ /* 0x004fea0003900000 */
[----:B------:R-:W2:Y:S02]  /*9520*/  @!P0 SYNCS.PHASECHK.TRANS64 P0, [R0+URZ], R3 ;  /* 0x00000003000085a7 */ /* 0x000ea400080010ff */
[----:B--2---:R-:W-:Y:S05]  /*9530*/  @!P0 BRA `(.L_x_211) ;  /* 0xfffffffc00f08947 */ /* 0x004fea000383ffff */
[----:B------:R-:W-:Y:S05]  /*9540*/  BRA `(.L_x_212) ;  /* 0xffffffa400e07947 */ /* 0x000fea000383ffff */
.L_x_72:
[----:B------:R-:W-:-:S07]  /*9550*/  MOV R0, UR5 ;  /* 0x0000000500007c02 */ /* 0x000fce0008000f00 */
.L_x_213:
[----:B-1----:R1:W2:Y:S02]  /*9560*/  SYNCS.PHASECHK.TRANS64.TRYWAIT P0, [R0+URZ], R3 ;  /* 0x00000003000075a7 */ /* 0x0022a400080011ff */
[----:B--2---:R-:W-:Y:S05]  /*9570*/  @!P0 NANOSLEEP.SYNCS 0x989680 ;  /* 0x009896800000895d */ /* 0x004fea0003900000 */
[----:B------:R-:W2:Y:S02]  /*9580*/  @!P0 SYNCS.PHASECHK.TRANS64 P0, [R0+URZ], R3 ;  /* 0x00000003000085a7 */ /* 0x000ea400080010ff */
[----:B--2---:R-:W-:Y:S05]  /*9590*/  @!P0 BRA `(.L_x_213) ;  /* 0xfffffffc00f08947 */ /* 0x004fea000383ffff */
[----:B------:R-:W-:Y:S05]  /*95a0*/  BRA `(.L_x_214) ;  /* 0xffffffa400ec7947 */ /* 0x000fea000383ffff */
.L_x_73:
[----:B------:R-:W-:-:S07]  /*95b0*/  MOV R0, UR5 ;  /* 0x0000000500007c02 */ /* 0x000fce0008000f00 */
.L_x_215:
[----:B-1----:R1:W2:Y:S02]  /*95c0*/  SYNCS.PHASECHK.TRANS64.TRYWAIT P0, [R0+URZ], R3 ;  /* 0x00000003000075a7 */ /* 0x0022a400080011ff */
[----:B--2---:R-:W-:Y:S05]  /*95d0*/  @!P0 NANOSLEEP.SYNCS 0x989680 ;  /* 0x009896800000895d */ /* 0x004fea0003900000 */
[----:B------:R-:W2:Y:S02]  /*95e0*/  @!P0 SYNCS.PHASECHK.TRANS64 P0, [R0+URZ], R3 ;  /* 0x00000003000085a7 */ /* 0x000ea400080010ff */
[----:B--2---:R-:W-:Y:S05]  /*95f0*/  @!P0 BRA `(.L_x_215) ;  /* 0xfffffffc00f08947 */ /* 0x004fea000383ffff */
[----:B------:R-:W-:Y:S05]  /*9600*/  BRA `(.L_x_216) ;  /* 0xffffffa400f87947 */ /* 0x000fea000383ffff */
.L_x_74:
[----:B------:R-:W-:-:S07]  /*9610*/  MOV R0, UR5 ;  /* 0x0000000500007c02 */ /* 0x000fce0008000f00 */
.L_x_217:
[----:B-1----:R1:W2:Y:S02]  /*9620*/  SYNCS.PHASECHK.TRANS64.TRYWAIT P0, [R0+URZ], R3 ;  /* 0x00000003000075a7 */ /* 0x0022a400080011ff */
[----:B--2---:R-:W-:Y:S05]  /*9630*/  @!P0 NANOSLEEP.SYNCS 0x989680 ;  /* 0x009896800000895d */ /* 0x004fea0003900000 */
[----:B------:R-:W2:Y:S02]  /*9640*/  @!P0 SYNCS.PHASECHK.TRANS64 P0, [R0+URZ], R3 ;  /* 0x00000003000085a7 */ /* 0x000ea400080010ff */
[----:B--2---:R-:W-:Y:S05]  /*9650*/  @!P0 BRA `(.L_x_217) ;  /* 0xfffffffc00f08947 */ /* 0x004fea000383ffff */
[----:B------:R-:W-:Y:S05]  /*9660*/  BRA `(.L_x_218) ;  /* 0xffffffa800047947 */ /* 0x000fea000383ffff */
.L_x_75:
[----:B------:R-:W-:-:S07]  /*9670*/  MOV R0, UR5 ;  /* 0x0000000500007c02 */ /* 0x000fce0008000f00 */
.L_x_219:
[----:B-1----:R1:W2:Y:S02]  /*9680*/  SYNCS.PHASECHK.TRANS64.TRYWAIT P0, [R0+URZ], R3 ;  /* 0x00000003000075a7 */ /* 0x0022a400080011ff */
[----:B--2---:R-:W-:Y:S05]  /*9690*/  @!P0 NANOSLEEP.SYNCS 0x989680 ;  /* 0x009896800000895d */ /* 0x004fea0003900000 */
[----:B------:R-:W2:Y:S02]  /*96a0*/  @!P0 SYNCS.PHASECHK.TRANS64 P0, [R0+URZ], R3 ;  /* 0x00000003000085a7 */ /* 0x000ea400080010ff */
[----:B--2---:R-:W-:Y:S05]  /*96b0*/  @!P0 BRA `(.L_x_219) ;  /* 0xfffffffc00f08947 */ /* 0x004fea000383ffff */
[----:B------:R-:W-:Y:S05]  /*96c0*/  BRA `(.L_x_220) ;  /* 0xffffffa800107947 */ /* 0x000fea000383ffff */
.L_x_76:
[----:B------:R-:W-:-:S07]  /*96d0*/  MOV R0, UR5 ;  /* 0x0000000500007c02 */ /* 0x000fce0008000f00 */
.L_x_221:
[----:B-1----:R1:W2:Y:S02]  /*96e0*/  SYNCS.PHASECHK.TRANS64.TRYWAIT P0, [R0+URZ], R3 ;  /* 0x00000003000075a7 */ /* 0x0022a400080011ff */
[----:B--2---:R-:W-:Y:S05]  /*96f0*/  @!P0 NANOSLEEP.SYNCS 0x989680 ;  /* 0x009896800000895d */ /* 0x004fea0003900000 */
[----:B------:R-:W2:Y:S02]  /*9700*/  @!P0 SYNCS.PHASECHK.TRANS64 P0, [R0+URZ], R3 ;  /* 0x00000003000085a7 */ /* 0x000ea400080010ff */
[----:B--2---:R-:W-:Y:S05]  /*9710*/  @!P0 BRA `(.L_x_221) ;  /* 0xfffffffc00f08947 */ /* 0x004fea000383ffff */
[----:B------:R-:W-:Y:S05]  /*9720*/  BRA `(.L_x_222) ;  /* 0xffffffa8001c7947 */ /* 0x000fea000383ffff */
.L_x_77:
[----:B------:R-:W-:-:S07]  /*9730*/  MOV R0, UR5 ;  /* 0x0000000500007c02 */ /* 0x000fce0008000f00 */
.L_x_223:
[----:B-1----:R1:W2:Y:S02]  /*9740*/  SYNCS.PHASECHK.TRANS64.TRYWAIT P0, [R0+URZ], R3 ;  /* 0x00000003000075a7 */ /* 0x0022a400080011ff */
[----:B--2---:R-:W-:Y:S05]  /*9750*/  @!P0 NANOSLEEP.SYNCS 0x989680 ;  /* 0x009896800000895d */ /* 0x004fea0003900000 */
[----:B------:R-:W2:Y:S02]  /*9760*/  @!P0 SYNCS.PHASECHK.TRANS64 P0, [R0+URZ], R3 ;  /* 0x00000003000085a7 */ /* 0x000ea400080010ff */
[----:B--2---:R-:W-:Y:S05]  /*9770*/  @!P0 BRA `(.L_x_223) ;  /* 0xfffffffc00f08947 */ /* 0x004fea000383ffff */
[----:B------:R-:W-:Y:S05]  /*9780*/  BRA `(.L_x_224) ;  /* 0xffffffa800287947 */ /* 0x000fea000383ffff */
.L_x_78:
[----:B------:R-:W-:-:S07]  /*9790*/  MOV R0, UR5 ;  /* 0x0000000500007c02 */ /* 0x000fce0008000f00 */
.L_x_225:
[----:B-1----:R1:W2:Y:S02]  /*97a0*/  SYNCS.PHASECHK.TRANS64.TRYWAIT P0, [R0+URZ], R3 ;  /* 0x00000003000075a7 */ /* 0x0022a400080011ff */
[----:B--2---:R-:W-:Y:S05]  /*97b0*/  @!P0 NANOSLEEP.SYNCS 0x989680 ;  /* 0x009896800000895d */ /* 0x004fea0003900000 */
[----:B------:R-:W2:Y:S02]  /*97c0*/  @!P0 SYNCS.PHASECHK.TRANS64 P0, [R0+URZ], R3 ;  /* 0x00000003000085a7 */ /* 0x000ea400080010ff */
[----:B--2---:R-:W-:Y:S05]  /*97d0*/  @!P0 BRA `(.L_x_225) ;  /* 0xfffffffc00f08947 */ /* 0x004fea000383ffff */
[----:B------:R-:W-:Y:S05]  /*97e0*/  BRA `(.L_x_226) ;  /* 0xffffffa800347947 */ /* 0x000fea000383ffff */
.L_x_79:
[----:B------:R-:W-:-:S07]  /*97f0*/  MOV R0, UR5 ;  /* 0x0000000500007c02 */ /* 0x000fce0008000f00 */
.L_x_227:
[----:B-1----:R1:W2:Y:S02]  /*9800*/  SYNCS.PHASECHK.TRANS64.TRYWAIT P0, [R0+URZ], R3 ;  /* 0x00000003000075a7 */ /* 0x0022a400080011ff */
[----:B--2---:R-:W-:Y:S05]  /*9810*/  @!P0 NANOSLEEP.SYNCS 0x989680 ;  /* 0x009896800000895d */ /* 0x004fea0003900000 */
[----:B------:R-:W2:Y:S02]  /*9820*/  @!P0 SYNCS.PHASECHK.TRANS64 P0, [R0+URZ], R3 ;  /* 0x00000003000085a7 */ /* 0x000ea400080010ff */
[----:B--2---:R-:W-:Y:S05]  /*9830*/  @!P0 BRA `(.L_x_227) ;  /* 0xfffffffc00f08947 */ /* 0x004fea000383ffff */
[----:B------:R-:W-:Y:S05]  /*9840*/  BRA `(.L_x_228) ;  /* 0xffffffa800407947 */ /* 0x000fea000383ffff */
.L_x_80:
[----:B------:R-:W-:-:S07]  /*9850*/  MOV R0, UR5 ;  /* 0x0000000500007c02 */ /* 0x000fce0008000f00 */
.L_x_229:
[----:B-1----:R1:W2:Y:S02]  /*9860*/  SYNCS.PHASECHK.TRANS64.TRYWAIT P0, [R0+URZ], R3 ;  /* 0x00000003000075a7 */ /* 0x0022a400080011ff */
[----:B--2---:R-:W-:Y:S05]  /*9870*/  @!P0 NANOSLEEP.SYNCS 0x989680 ;  /* 0x009896800000895d */ /* 0x004fea0003900000 */
[----:B------:R-:W2:Y:S02]  /*9880*/  @!P0 SYNCS.PHASECHK.TRANS64 P0, [R0+URZ], R3 ;  /* 0x00000003000085a7 */ /* 0x000ea400080010ff */
[----:B--2---:R-:W-:Y:S05]  /*9890*/  @!P0 BRA `(.L_x_229) ;  /* 0xfffffffc00f08947 */ /* 0x004fea000383ffff */
[----:B------:R-:W-:Y:S05]  /*98a0*/  BRA `(.L_x_230) ;  /* 0xffffffa8004c7947 */ /* 0x000fea000383ffff */
.L_x_81:
[----:B------:R-:W-:-:S07]  /*98b0*/  MOV R0, UR5 ;  /* 0x0000000500007c02 */ /* 0x000fce0008000f00 */
.L_x_231:
[----:B-1----:R1:W2:Y:S02]  /*98c0*/  SYNCS.PHASECHK.TRANS64.TRYWAIT P0, [R0+URZ], R3 ;  /* 0x00000003000075a7 */ /* 0x0022a400080011ff */
[----:B--2---:R-:W-:Y:S05]  /*98d0*/  @!P0 NANOSLEEP.SYNCS 0x989680 ;  /* 0x009896800000895d */ /* 0x004fea0003900000 */
[----:B------:R-:W2:Y:S02]  /*98e0*/  @!P0 SYNCS.PHASECHK.TRANS64 P0, [R0+URZ], R3 ;  /* 0x00000003000085a7 */ /* 0x000ea400080010ff */
[----:B--2---:R-:W-:Y:S05]  /*98f0*/  @!P0 BRA `(.L_x_231) ;  /* 0xfffffffc00f08947 */ /* 0x004fea000383ffff */
[----:B------:R-:W-:Y:S05]  /*9900*/  BRA `(.L_x_232) ;  /* 0xffffffa800587947 */ /* 0x000fea000383ffff */
.L_x_82:
[----:B------:R-:W-:-:S07]  /*9910*/  MOV R0, UR5 ;  /* 0x0000000500007c02 */ /* 0x000fce0008000f00 */
.L_x_233:
[----:B-1----:R1:W2:Y:S02]  /*9920*/  SYNCS.PHASECHK.TRANS64.TRYWAIT P0, [R0+URZ], R3 ;  /* 0x00000003000075a7 */ /* 0x0022a400080011ff */
[----:B--2---:R-:W-:Y:S05]  /*9930*/  @!P0 NANOSLEEP.SYNCS 0x989680 ;  /* 0x009896800000895d */ /* 0x004fea0003900000 */
[----:B------:R-:W2:Y:S02]  /*9940*/  @!P0 SYNCS.PHASECHK.TRANS64 P0, [R0+URZ], R3 ;  /* 0x00000003000085a7 */ /* 0x000ea400080010ff */
[----:B--2---:R-:W-:Y:S05]  /*9950*/  @!P0 BRA `(.L_x_233) ;  /* 0xfffffffc00f08947 */ /* 0x004fea000383ffff */
[----:B------:R-:W-:Y:S05]  /*9960*/  BRA `(.L_x_234) ;  /* 0xffffffa800647947 */ /* 0x000fea000383ffff */
.L_x_83:
[----:B------:R-:W-:-:S07]  /*9970*/  MOV R0, UR5 ;  /* 0x0000000500007c02 */ /* 0x000fce0008000f00 */
.L_x_235:
[----:B-1----:R1:W2:Y:S02]  /*9980*/  SYNCS.PHASECHK.TRANS64.TRYWAIT P0, [R0+URZ], R3 ;  /* 0x00000003000075a7 */ /* 0x0022a400080011ff */
[----:B--2---:R-:W-:Y:S05]  /*9990*/  @!P0 NANOSLEEP.SYNCS 0x989680 ;  /* 0x009896800000895d */ /* 0x004fea0003900000 */
[----:B------:R-:W2:Y:S02]  /*99a0*/  @!P0 SYNCS.PHASECHK.TRANS64 P0, [R0+URZ], R3 ;  /* 0x00000003000085a7 */ /* 0x000ea400080010ff */
[----:B--2---:R-:W-:Y:S05]  /*99b0*/  @!P0 BRA `(.L_x_235) ;  /* 0xfffffffc00f08947 */ /* 0x004fea000383ffff */
[----:B------:R-:W-:Y:S05]  /*99c0*/  BRA `(.L_x_236) ;  /* 0xffffffa800707947 */ /* 0x000fea000383ffff */
.L_x_84:
[----:B------:R-:W-:-:S07]  /*99d0*/  MOV R0, UR5 ;  /* 0x0000000500007c02 */ /* 0x000fce0008000f00 */
.L_x_237:
[----:B-1----:R1:W2:Y:S02]  /*99e0*/  SYNCS.PHASECHK.TRANS64.TRYWAIT P0, [R0+URZ], R3 ;  /* 0x00000003000075a7 */ /* 0x0022a400080011ff */
[----:B--2---:R-:W-:Y:S05]  /*99f0*/  @!P0 NANOSLEEP.SYNCS 0x989680 ;  /* 0x009896800000895d */ /* 0x004fea0003900000 */
[----:B------:R-:W2:Y:S02]  /*9a00*/  @!P0 SYNCS.PHASECHK.TRANS64 P0, [R0+URZ], R3 ;  /* 0x00000003000085a7 */ /* 0x000ea400080010ff */
[----:B--2---:R-:W-:Y:S05]  /*9a10*/  @!P0 BRA `(.L_x_237) ;  /* 0xfffffffc00f08947 */ /* 0x004fea000383ffff */
[----:B------:R-:W-:Y:S05]  /*9a20*/  BRA `(.L_x_238) ;  /* 0xffffffa8007c7947 */ /* 0x000fea000383ffff */
.L_x_85:
[----:B------:R-:W-:-:S07]  /*9a30*/  MOV R0, UR5 ;  /* 0x0000000500007c02 */ /* 0x000fce0008000f00 */
.L_x_239:
[----:B-1----:R1:W2:Y:S02]  /*9a40*/  SYNCS.PHASECHK.TRANS64.TRYWAIT P0, [R0+URZ], R3 ;  /* 0x00000003000075a7 */ /* 0x0022a400080011ff */
[----:B--2---:R-:W-:Y:S05]  /*9a50*/  @!P0 NANOSLEEP.SYNCS 0x989680 ;  /* 0x009896800000895d */ /* 0x004fea0003900000 */
[----:B------:R-:W2:Y:S02]  /*9a60*/  @!P0 SYNCS.PHASECHK.TRANS64 P0, [R0+URZ], R3 ;  /* 0x00000003000085a7 */ /* 0x000ea400080010ff */
[----:B--2---:R-:W-:Y:S05]  /*9a70*/  @!P0 BRA `(.L_x_239) ;  /* 0xfffffffc00f08947 */ /* 0x004fea000383ffff */
[----:B------:R-:W-:Y:S05]  /*9a80*/  BRA `(.L_x_240) ;  /* 0xffffffa800887947 */ /* 0x000fea000383ffff */
.L_x_86:
[----:B------:R-:W-:-:S07]  /*9a90*/  MOV R0, UR5 ;  /* 0x0000000500007c02 */ /* 0x000fce0008000f00 */
.L_x_241:
[----:B-1----:R1:W2:Y:S02]  /*9aa0*/  SYNCS.PHASECHK.TRANS64.TRYWAIT P0, [R0+URZ], R3 ;  /* 0x00000003000075a7 */ /* 0x0022a400080011ff */
[----:B--2---:R-:W-:Y:S05]  /*9ab0*/  @!P0 NANOSLEEP.SYNCS 0x989680 ;  /* 0x009896800000895d */ /* 0x004fea0003900000 */
[----:B------:R-:W2:Y:S02]  /*9ac0*/  @!P0 SYNCS.PHASECHK.TRANS64 P0, [R0+URZ], R3 ;  /* 0x00000003000085a7 */ /* 0x000ea400080010ff */
[----:B--2---:R-:W-:Y:S05]  /*9ad0*/  @!P0 BRA `(.L_x_241) ;  /* 0xfffffffc00f08947 */ /* 0x004fea000383ffff */
[----:B------:R-:W-:Y:S05]  /*9ae0*/  BRA `(.L_x_242) ;  /* 0xffffffa800947947 */ /* 0x000fea000383ffff */
.L_x_87:
[----:B------:R-:W-:-:S07]  /*9af0*/  MOV R0, UR5 ;  /* 0x0000000500007c02 */ /* 0x000fce0008000f00 */
.L_x_243:
[----:B-1----:R1:W2:Y:S02]  /*9b00*/  SYNCS.PHASECHK.TRANS64.TRYWAIT P0, [R0+URZ], R3 ;  /* 0x00000003000075a7 */ /* 0x0022a400080011ff */
[----:B--2---:R-:W-:Y:S05]  /*9b10*/  @!P0 NANOSLEEP.SYNCS 0x989680 ;  /* 0x009896800000895d */ /* 0x004fea0003900000 */
[----:B------:R-:W2:Y:S02]  /*9b20*/  @!P0 SYNCS.PHASECHK.TRANS64 P0, [R0+URZ], R3 ;  /* 0x00000003000085a7 */ /* 0x000ea400080010ff */
[----:B--2---:R-:W-:Y:S05]  /*9b30*/  @!P0 BRA `(.L_x_243) ;  /* 0xfffffffc00f08947 */ /* 0x004fea000383ffff */
[----:B------:R-:W-:Y:S05]  /*9b40*/  BRA `(.L_x_244) ;  /* 0xffffffa800a07947 */ /* 0x000fea000383ffff */
.L_x_88:
[----:B------:R-:W-:-:S07]  /*9b50*/  MOV R0, UR5 ;  /* 0x0000000500007c02 */ /* 0x000fce0008000f00 */
.L_x_245:
[----:B-1----:R1:W2:Y:S02]  /*9b60*/  SYNCS.PHASECHK.TRANS64.TRYWAIT P0, [R0+URZ], R3 ;  /* 0x00000003000075a7 */ /* 0x0022a400080011ff */
[----:B--2---:R-:W-:Y:S05]  /*9b70*/  @!P0 NANOSLEEP.SYNCS 0x989680 ;  /* 0x009896800000895d */ /* 0x004fea0003900000 */
[----:B------:R-:W2:Y:S02]  /*9b80*/  @!P0 SYNCS.PHASECHK.TRANS64 P0, [R0+URZ], R3 ;  /* 0x00000003000085a7 */ /* 0x000ea400080010ff */
[----:B--2---:R-:W-:Y:S05]  /*9b90*/  @!P0 BRA `(.L_x_245) ;  /* 0xfffffffc00f08947 */ /* 0x004fea000383ffff */
[----:B------:R-:W-:Y:S05]  /*9ba0*/  BRA `(.L_x_246) ;  /* 0xffffffa800ac7947 */ /* 0x000fea000383ffff */
.L_x_89:
[----:B------:R-:W-:-:S07]  /*9bb0*/  MOV R0, UR5 ;  /* 0x0000000500007c02 */ /* 0x000fce0008000f00 */
.L_x_247:
[----:B-1----:R1:W2:Y:S02]  /*9bc0*/  SYNCS.PHASECHK.TRANS64.TRYWAIT P0, [R0+URZ], R3 ;  /* 0x00000003000075a7 */ /* 0x0022a400080011ff */
[----:B--2---:R-:W-:Y:S05]  /*9bd0*/  @!P0 NANOSLEEP.SYNCS 0x989680 ;  /* 0x009896800000895d */ /* 0x004fea0003900000 */
[----:B------:R-:W2:Y:S02]  /*9be0*/  @!P0 SYNCS.PHASECHK.TRANS64 P0, [R0+URZ], R3 ;  /* 0x00000003000085a7 */ /* 0x000ea400080010ff */
[----:B--2---:R-:W-:Y:S05]  /*9bf0*/  @!P0 BRA `(.L_x_247) ;  /* 0xfffffffc00f08947 */ /* 0x004fea000383ffff */
[----:B------:R-:W-:Y:S05]  /*9c00*/  BRA `(.L_x_248) ;  /* 0xffffffa800b87947 */ /* 0x000fea000383ffff */
.L_x_90:
[----:B------:R-:W-:-:S07]  /*9c10*/  MOV R0, UR5 ;  /* 0x0000000500007c02 */ /* 0x000fce0008000f00 */
.L_x_249:
[----:B-1----:R1:W2:Y:S02]  /*9c20*/  SYNCS.PHASECHK.TRANS64.TRYWAIT P0, [R0+URZ], R3 ;  /* 0x00000003000075a7 */ /* 0x0022a400080011ff */
[----:B--2---:R-:W-:Y:S05]  /*9c30*/  @!P0 NANOSLEEP.SYNCS 0x989680 ;  /* 0x009896800000895d */ /* 0x004fea0003900000 */
[----:B------:R-:W2:Y:S02]  /*9c40*/  @!P0 SYNCS.PHASECHK.TRANS64 P0, [R0+URZ], R3 ;  /* 0x00000003000085a7 */ /* 0x000ea400080010ff */
[----:B--2---:R-:W-:Y:S05]  /*9c50*/  @!P0 BRA `(.L_x_249) ;  /* 0xfffffffc00f08947 */ /* 0x004fea000383ffff */
[----:B------:R-:W-:Y:S05]  /*9c60*/  BRA `(.L_x_250) ;  /* 0xffffffa800c47947 */ /* 0x000fea000383ffff */
.L_x_91:
[----:B------:R-:W-:-:S07]  /*9c70*/  MOV R0, UR5 ;  /* 0x0000000500007c02 */ /* 0x000fce0008000f00 */
.L_x_251:
[----:B-1----:R1:W2:Y:S02]  /*9c80*/  SYNCS.PHASECHK.TRANS64.TRYWAIT P0, [R0+URZ], R3 ;  /* 0x00000003000075a7 */ /* 0x0022a400080011ff */
[----:B--2---:R-:W-:Y:S05]  /*9c90*/  @!P0 NANOSLEEP.SYNCS 0x989680 ;  /* 0x009896800000895d */ /* 0x004fea0003900000 */
[----:B------:R-:W2:Y:S02]  /*9ca0*/  @!P0 SYNCS.PHASECHK.TRANS64 P0, [R0+URZ], R3 ;  /* 0x00000003000085a7 */ /* 0x000ea400080010ff */
[----:B--2---:R-:W-:Y:S05]  /*9cb0*/  @!P0 BRA `(.L_x_251) ;  /* 0xfffffffc00f08947 */ /* 0x004fea000383ffff */
[----:B------:R-:W-:Y:S05]  /*9cc0*/  BRA `(.L_x_252) ;  /* 0xffffffa800d07947 */ /* 0x000fea000383ffff */
.L_x_92:
[----:B------:R-:W-:-:S07]  /*9cd0*/  MOV R0, UR5 ;  /* 0x0000000500007c02 */ /* 0x000fce0008000f00 */
.L_x_253:
[----:B-1----:R1:W2:Y:S02]  /*9ce0*/  SYNCS.PHASECHK.TRANS64.TRYWAIT P0, [R0+URZ], R3 ;  /* 0x00000003000075a7 */ /* 0x0022a400080011ff */
[----:B--2---:R-:W-:Y:S05]  /*9cf0*/  @!P0 NANOSLEEP.SYNCS 0x989680 ;  /* 0x009896800000895d */ /* 0x004fea0003900000 */
[----:B------:R-:W2:Y:S02]  /*9d00*/  @!P0 SYNCS.PHASECHK.TRANS64 P0, [R0+URZ], R3 ;  /* 0x00000003000085a7 */ /* 0x000ea400080010ff */
[----:B--2---:R-:W-:Y:S05]  /*9d10*/  @!P0 BRA `(.L_x_253) ;  /* 0xfffffffc00f08947 */ /* 0x004fea000383ffff */
[----:B------:R-:W-:Y:S05]  /*9d20*/  BRA `(.L_x_254) ;  /* 0xffffffa800dc7947 */ /* 0x000fea000383ffff */
.L_x_93:
[----:B------:R-:W-:-:S07]  /*9d30*/  MOV R0, UR5 ;  /* 0x0000000500007c02 */ /* 0x000fce0008000f00 */
.L_x_255:
[----:B-1----:R1:W2:Y:S02]  /*9d40*/  SYNCS.PHASECHK.TRANS64.TRYWAIT P0, [R0+URZ], R3 ;  /* 0x00000003000075a7 */ /* 0x0022a400080011ff */
[----:B--2---:R-:W-:Y:S05]  /*9d50*/  @!P0 NANOSLEEP.SYNCS 0x989680 ;  /* 0x009896800000895d */ /* 0x004fea0003900000 */
[----:B------:R-:W2:Y:S02]  /*9d60*/  @!P0 SYNCS.PHASECHK.TRANS64 P0, [R0+URZ], R3 ;  /* 0x00000003000085a7 */ /* 0x000ea400080010ff */
[----:B--2---:R-:W-:Y:S05]  /*9d70*/  @!P0 BRA `(.L_x_255) ;  /* 0xfffffffc00f08947 */ /* 0x004fea000383ffff */
[----:B------:R-:W-:Y:S05]  /*9d80*/  BRA `(.L_x_256) ;  /* 0xffffffa800e87947 */ /* 0x000fea000383ffff */
.L_x_94:
[----:B------:R-:W-:-:S07]  /*9d90*/  MOV R0, UR5 ;  /* 0x0000000500007c02 */ /* 0x000fce0008000f00 */
.L_x_257:
[----:B-1----:R1:W2:Y:S02]  /*9da0*/  SYNCS.PHASECHK.TRANS64.TRYWAIT P0, [R0+URZ], R3 ;  /* 0x00000003000075a7 */ /* 0x0022a400080011ff */
[----:B--2---:R-:W-:Y:S05]  /*9db0*/  @!P0 NANOSLEEP.SYNCS 0x989680 ;  /* 0x009896800000895d */ /* 0x004fea0003900000 */
[----:B------:R-:W2:Y:S02]  /*9dc0*/  @!P0 SYNCS.PHASECHK.TRANS64 P0, [R0+URZ], R3 ;  /* 0x00000003000085a7 */ /* 0x000ea400080010ff */
[----:B--2---:R-:W-:Y:S05]  /*9dd0*/  @!P0 BRA `(.L_x_257) ;  /* 0xfffffffc00f08947 */ /* 0x004fea000383ffff */
[----:B------:R-:W-:Y:S05]  /*9de0*/  BRA `(.L_x_258) ;  /* 0xffffffa800f47947 */ /* 0x000fea000383ffff */
.L_x_95:
[----:B------:R-:W-:-:S07]  /*9df0*/  MOV R0, UR5 ;  /* 0x0000000500007c02 */ /* 0x000fce0008000f00 */
.L_x_259:
[----:B-1----:R1:W2:Y:S02]  /*9e00*/  SYNCS.PHASECHK.TRANS64.TRYWAIT P0, [R0+URZ], R3 ;  /* 0x00000003000075a7 */ /* 0x0022a400080011ff */
[----:B--2---:R-:W-:Y:S05]  /*9e10*/  @!P0 NANOSLEEP.SYNCS 0x989680 ;  /* 0x009896800000895d */ /* 0x004fea0003900000 */
[----:B------:R-:W2:Y:S02]  /*9e20*/  @!P0 SYNCS.PHASECHK.TRANS64 P0, [R0+URZ], R3 ;  /* 0x00000003000085a7 */ /* 0x000ea400080010ff */
[----:B--2---:R-:W-:Y:S05]  /*9e30*/  @!P0 BRA `(.L_x_259) ;  /* 0xfffffffc00f08947 */ /* 0x004fea000383ffff */
[----:B------:R-:W-:Y:S05]  /*9e40*/  BRA `(.L_x_260) ;  /* 0xffffffac00007947 */ /* 0x000fea000383ffff */
.L_x_96:
[----:B------:R-:W-:-:S07]  /*9e50*/  MOV R0, UR5 ;  /* 0x0000000500007c02 */ /* 0x000fce0008000f00 */
.L_x_261:
[----:B-1----:R1:W2:Y:S02]  /*9e60*/  SYNCS.PHASECHK.TRANS64.TRYWAIT P0, [R0+URZ], R3 ;  /* 0x00000003000075a7 */ /* 0x0022a400080011ff */
[----:B--2---:R-:W-:Y:S05]  /*9e70*/  @!P0 NANOSLEEP.SYNCS 0x989680 ;  /* 0x009896800000895d */ /* 0x004fea0003900000 */
[----:B------:R-:W2:Y:S02]  /*9e80*/  @!P0 SYNCS.PHASECHK.TRANS64 P0, [R0+URZ], R3 ;  /* 0x00000003000085a7 */ /* 0x000ea400080010ff */
[----:B--2---:R-:W-:Y:S05]  /*9e90*/  @!P0 BRA `(.L_x_261) ;  /* 0xfffffffc00f08947 */ /* 0x004fea000383ffff */
[----:B------:R-:W-:Y:S05]  /*9ea0*/  BRA `(.L_x_262) ;  /* 0xffffffac000c7947 */ /* 0x000fea000383ffff */
.L_x_99:
[----:B-1----:R1:W2:Y:S02]  /*9eb0*/  SYNCS.PHASECHK.TRANS64.TRYWAIT P0, [R2+URZ+0x3e0], R4 ;  /* 0x0003e004020075a7 */ /* 0x0022a400080011ff */
[----:B--2---:R-:W-:Y:S05]  /*9ec0*/  @!P0 NANOSLEEP.SYNCS 0x989680 ;  /* 0x009896800000895d */ /* 0x004fea0003900000 */
[----:B------:R-:W2:Y:S02]  /*9ed0*/  @!P0 SYNCS.PHASECHK.TRANS64 P0, [R2+URZ+0x3e0], R4 ;  /* 0x0003e004020085a7 */ /* 0x000ea400080010ff */
[----:B--2---:R-:W-:Y:S05]  /*9ee0*/  @!P0 BRA `(.L_x_99) ;  /* 0xfffffffc00f08947 */ /* 0x004fea000383ffff */
[----:B------:R-:W-:Y:S05]  /*9ef0*/  BRA `(.L_x_263) ;  /* 0xffffffac00687947 */ /* 0x000fea000383ffff */
.L_x_100:
[----:B------:R-:W-:-:S07]  /*9f00*/  MOV R2, UR4 ;  /* 0x0000000400027c02 */ /* 0x000fce0008000f00 */
.L_x_264:
[----:B-1----:R1:W2:Y:S02]  /*9f10*/  SYNCS.PHASECHK.TRANS64.TRYWAIT P0, [R2+URZ+0x390], R5 ;  /* 0x00039005020075a7 */ /* 0x0022a400080011ff */
[----:B--2---:R-:W-:Y:S05]  /*9f20*/  @!P0 NANOSLEEP.SYNCS 0x989680 ;  /* 0x009896800000895d */ /* 0x004fea0003900000 */
[----:B------:R-:W2:Y:S02]  /*9f30*/  @!P0 SYNCS.PHASECHK.TRANS64 P0, [R2+URZ+0x390], R5 ;  /* 0x00039005020085a7 */ /* 0x000ea400080010ff */
[----:B--2---:R-:W-:Y:S05]  /*9f40*/  @!P0 BRA `(.L_x_264) ;  /* 0xfffffffc00f08947 */ /* 0x004fea000383ffff */
[----:B------:R-:W-:Y:S05]  /*9f50*/  BRA `(.L_x_265) ;  /* 0xffffffac00787947 */ /* 0x000fea000383ffff */
.L_x_101:
[----:B-1----:R1:W2:Y:S02]  /*9f60*/  SYNCS.PHASECHK.TRANS64.TRYWAIT P1, [R2+URZ+0x380], R4 ;  /* 0x00038004020075a7 */ /* 0x0022a400080211ff */
[----:B--2---:R-:W-:Y:S05]  /*9f70*/  @!P1 NANOSLEEP.SYNCS 0x989680 ;  /* 0x009896800000995d */ /* 0x004fea0003900000 */
[----:B------:R-:W2:Y:S02]  /*9f80*/  @!P1 SYNCS.PHASECHK.TRANS64 P1, [R2+URZ+0x380], R4 ;  /* 0x00038004020095a7 */ /* 0x000ea400080210ff */
[----:B--2---:R-:W-:Y:S05]  /*9f90*/  @!P1 BRA `(.L_x_101) ;  /* 0xfffffffc00f09947 */ /* 0x004fea000383ffff */
[----:B------:R-:W-:Y:S05]  /*9fa0*/  BRA `(.L_x_266) ;  /* 0xffffffac00a87947 */ /* 0x000fea000383ffff */
.L_x_104:
[----:B------:R-:W-:-:S07]  /*9fb0*/  MOV R0, UR4 ;  /* 0x0000000400007c02 */ /* 0x000fce0008000f00 */
.L_x_267:
[----:B-1----:R1:W2:Y:S02]  /*9fc0*/  SYNCS.PHASECHK.TRANS64.TRYWAIT P0, [R0+URZ+0x390], R2 ;  /* 0x00039002000075a7 */ /* 0x0022a400080011ff */
[----:B--2---:R-:W-:Y:S05]  /*9fd0*/  @!P0 NANOSLEEP.SYNCS 0x989680 ;  /* 0x009896800000895d */ /* 0x004fea0003900000 */
[----:B------:R-:W2:Y:S02]  /*9fe0*/  @!P0 SYNCS.PHASECHK.TRANS64 P0, [R0+URZ+0x390], R2 ;  /* 0x00039002000085a7 */ /* 0x000ea400080010ff */
[----:B--2---:R-:W-:Y:S05]  /*9ff0*/  @!P0 BRA `(.L_x_267) ;  /* 0xfffffffc00f08947 */ /* 0x004fea000383ffff */
[----:B------:R-:W-:Y:S05]  /*a000*/  BRA `(.L_x_103) ;  /* 0xffffffac00fc7947 */ /* 0x000fea000383ffff */
.L_x_111:
[----:B-1----:R1:W2:Y:S02]  /*a010*/  SYNCS.PHASECHK.TRANS64.TRYWAIT P1, [R0+URZ+0x380], R2 ;  /* 0x00038002000075a7 */ /* 0x0022a400080211ff */
[----:B--2---:R-:W-:Y:S05]  /*a020*/  @!P1 NANOSLEEP.SYNCS 0x989680 ;  /* 0x009896800000995d */ /* 0x004fea0003900000 */
[----:B------:R-:W2:Y:S02]  /*a030*/  @!P1 SYNCS.PHASECHK.TRANS64 P1, [R0+URZ+0x380], R2 ;  /* 0x00038002000095a7 */ /* 0x000ea400080210ff */
[----:B--2---:R-:W-:Y:S05]  /*a040*/  @!P1 BRA `(.L_x_111) ;  /* 0xfffffffc00f09947 */ /* 0x004fea000383ffff */
[----:B------:R-:W-:Y:S05]  /*a050*/  BRA `(.L_x_268) ;  /* 0xffffffb400587947 */ /* 0x000fea000383ffff */
.L_x_112:
[----:B------:R-:W-:-:S07]  /*a060*/  MOV R2, UR19 ;  /* 0x0000001300027c02 */ /* 0x000fce0008000f00 */
.L_x_269:
[----:B-1----:R1:W2:Y:S02]  /*a070*/  SYNCS.PHASECHK.TRANS64.TRYWAIT P0, [R2+URZ+0x3c0], R0 ;  /* 0x0003c000020075a7 */ /* 0x0022a400080011ff */
[----:B--2---:R-:W-:Y:S05]  /*a080*/  @!P0 NANOSLEEP.SYNCS 0x989680 ;  /* 0x009896800000895d */ /* 0x004fea0003900000 */
[----:B------:R-:W2:Y:S02]  /*a090*/  @!P0 SYNCS.PHASECHK.TRANS64 P0, [R2+URZ+0x3c0], R0 ;  /* 0x0003c000020085a7 */ /* 0x000ea400080010ff */
[----:B--2---:R-:W-:Y:S05]  /*a0a0*/  @!P0 BRA `(.L_x_269) ;  /* 0xfffffffc00f08947 */ /* 0x004fea000383ffff */
[----:B------:R-:W-:Y:S05]  /*a0b0*/  BRA `(.L_x_270) ;  /* 0xffffffb4008c7947 */ /* 0x000fea000383ffff */
.L_x_115:
[----:B------:R-:W-:Y:S07]  /*a0c0*/  MOV R0, UR6 ;  /* 0x0000000600007c02 */ /* 0x000fee0008000f00 */
.L_x_271:
[----:B-1----:R1:W2:Y:S02]  /*a0d0*/  SYNCS.PHASECHK.TRANS64.TRYWAIT P0, [R0+URZ], R2 ;  /* 0x00000002000075a7 */ /* 0x0022a400080011ff */
[----:B--2---:R-:W-:Y:S05]  /*a0e0*/  @!P0 NANOSLEEP.SYNCS 0x989680 ;  /* 0x009896800000895d */ /* 0x004fea0003900000 */
[----:B------:R-:W2:Y:S02]  /*a0f0*/  @!P0 SYNCS.PHASECHK.TRANS64 P0, [R0+URZ], R2 ;  /* 0x00000002000085a7 */ /* 0x000ea400080010ff */
[----:B--2---:R-:W-:Y:S05]  /*a100*/  @!P0 BRA `(.L_x_271) ;  /* 0xfffffffc00f08947 */ /* 0x004fea000383ffff */
[----:B------:R-:W-:Y:S05]  /*a110*/  BRA `(.L_x_114) ;  /* 0xffffffb400c47947 */ /* 0x000fea000383ffff */
.L_x_118:
[----:B------:R-:W-:-:S07]  /*a120*/  MOV R0, UR4 ;  /* 0x0000000400007c02 */ /* 0x000fce0008000f00 */
.L_x_272:
[----:B--2---:R2:W4:Y:S02]  /*a130*/  SYNCS.PHASECHK.TRANS64.TRYWAIT P0, [R0+URZ], R2 ;  /* 0x00000002000075a7 */ /* 0x00452400080011ff */
[----:B----4-:R-:W-:Y:S05]  /*a140*/  @!P0 NANOSLEEP.SYNCS 0x989680 ;  /* 0x009896800000895d */ /* 0x010fea0003900000 */
[----:B------:R-:W4:Y:S02]  /*a150*/  @!P0 SYNCS.PHASECHK.TRANS64 P0, [R0+URZ], R2 ;  /* 0x00000002000085a7 */ /* 0x000f2400080010ff */
[----:B----4-:R-:W-:Y:S05]  /*a160*/  @!P0 BRA `(.L_x_272) ;  /* 0xfffffffc00f08947 */ /* 0x010fea000383ffff */
[----:B------:R-:W-:Y:S05]  /*a170*/  BRA `(.L_x_273) ;  /* 0xffffffb800647947 */ /* 0x000fea000383ffff */
.L_x_119:
[----:B------:R-:W-:-:S07]  /*a180*/  MOV R0, UR5 ;  /* 0x0000000500007c02 */ /* 0x000fce0008000f00 */
.L_x_274:
[----:B-1----:R1:W2:Y:S02]  /*a190*/  SYNCS.PHASECHK.TRANS64.TRYWAIT P0, [R0+URZ], R3 ;  /* 0x00000003000075a7 */ /* 0x0022a400080011ff */
[----:B--2---:R-:W-:Y:S05]  /*a1a0*/  @!P0 NANOSLEEP.SYNCS 0x989680 ;  /* 0x009896800000895d */ /* 0x004fea0003900000 */
[----:B------:R-:W2:Y:S02]  /*a1b0*/  @!P0 SYNCS.PHASECHK.TRANS64 P0, [R0+URZ], R3 ;  /* 0x00000003000085a7 */ /* 0x000ea400080010ff */
[----:B--2---:R-:W-:Y:S05]  /*a1c0*/  @!P0 BRA `(.L_x_274) ;  /* 0xfffffffc00f08947 */ /* 0x004fea000383ffff */
[----:B------:R-:W-:Y:S05]  /*a1d0*/  BRA `(.L_x_275) ;  /* 0xffffffb800707947 */ /* 0x000fea000383ffff */
.L_x_120:
[----:B------:R-:W-:-:S07]  /*a1e0*/  MOV R0, UR5 ;  /* 0x0000000500007c02 */ /* 0x000fce0008000f00 */
.L_x_276:
[----:B-1----:R1:W2:Y:S02]  /*a1f0*/  SYNCS.PHASECHK.TRANS64.TRYWAIT P0, [R0+URZ], R3 ;  /* 0x00000003000075a7 */ /* 0x0022a400080011ff */
[----:B--2---:R-:W-:Y:S05]  /*a200*/  @!P0 NANOSLEEP.SYNCS 0x989680 ;  /* 0x009896800000895d */ /* 0x004fea0003900000 */
[----:B------:R-:W2:Y:S02]  /*a210*/  @!P0 SYNCS.PHASECHK.TRANS64 P0, [R0+URZ], R3 ;  /* 0x00000003000085a7 */ /* 0x000ea400080010ff */
[----:B--2---:R-:W-:Y:S05]  /*a220*/  @!P0 BRA `(.L_x_276) ;  /* 0xfffffffc00f08947 */ /* 0x004fea000383ffff */
[----:B------:R-:W-:Y:S05]  /*a230*/  BRA `(.L_x_277) ;  /* 0xffffffb8007c7947 */ /* 0x000fea000383ffff */
.L_x_121:
[----:B-1----:R-:W-:-:S07]  /*a240*/  MOV R0, UR4 ;  /* 0x0000000400007c02 */ /* 0x002fce0008000f00 */
.L_x_278:
[----:B-1----:R1:W2:Y:S02]  /*a250*/  SYNCS.PHASECHK.TRANS64.TRYWAIT P0, [R0+URZ], R2 ;  /* 0x00000002000075a7 */ /* 0x0022a400080011ff */
[----:B--2---:R-:W-:Y:S05]  /*a260*/  @!P0 NANOSLEEP.SYNCS 0x989680 ;  /* 0x009896800000895d */ /* 0x004fea0003900000 */
[----:B------:R-:W2:Y:S02]  /*a270*/  @!P0 SYNCS.PHASECHK.TRANS64 P0, [R0+URZ], R2 ;  /* 0x00000002000085a7 */ /* 0x000ea400080010ff */
[----:B--2---:R-:W-:Y:S05]  /*a280*/  @!P0 BRA `(.L_x_278) ;  /* 0xfffffffc00f08947 */ /* 0x004fea000383ffff */
[----:B------:R-:W-:Y:S05]  /*a290*/  BRA `(.L_x_279) ;  /* 0xffffffb800887947 */ /* 0x000fea000383ffff */
.L_x_126:
[----:B--2---:R2:W3:Y:S02]  /*a2a0*/  SYNCS.PHASECHK.TRANS64.TRYWAIT P0, [R12+URZ+0x380], R0 ;  /* 0x000380000c0075a7 */ /* 0x0044e400080011ff */
[----:B---3--:R-:W-:Y:S05]  /*a2b0*/  @!P0 NANOSLEEP.SYNCS 0x989680 ;  /* 0x009896800000895d */ /* 0x008fea0003900000 */
[----:B------:R-:W3:Y:S02]  /*a2c0*/  @!P0 SYNCS.PHASECHK.TRANS64 P0, [R12+URZ+0x380], R0 ;  /* 0x000380000c0085a7 */ /* 0x000ee400080010ff */
[----:B---3--:R-:W-:Y:S05]  /*a2d0*/  @!P0 BRA `(.L_x_126) ;  /* 0xfffffffc00f08947 */ /* 0x008fea000383ffff */
[----:B------:R-:W-:Y:S05]  /*a2e0*/  BRA `(.L_x_280) ;  /* 0xffffffbc009c7947 */ /* 0x000fea000383ffff */
.L_x_129:
[----:B-1----:R-:W-:Y:S07]  /*a2f0*/  MOV R0, UR17 ;  /* 0x0000001100007c02 */ /* 0x002fee0008000f00 */
.L_x_281:
[----:B-1----:R1:W2:Y:S02]  /*a300*/  SYNCS.PHASECHK.TRANS64.TRYWAIT P2, [R0+URZ+0x378], R8 ;  /* 0x00037808000075a7 */ /* 0x0022a400080411ff */
[----:B--2---:R-:W-:Y:S05]  /*a310*/  @!P2 NANOSLEEP.SYNCS 0x989680 ;  /* 0x009896800000a95d */ /* 0x004fea0003900000 */
[----:B------:R-:W2:Y:S02]  /*a320*/  @!P2 SYNCS.PHASECHK.TRANS64 P2, [R0+URZ+0x378], R8 ;  /* 0x000378080000a5a7 */ /* 0x000ea400080410ff */
[----:B--2---:R-:W-:Y:S05]  /*a330*/  @!P2 BRA `(.L_x_281) ;  /* 0xfffffffc00f0a947 */ /* 0x004fea000383ffff */
[----:B------:R-:W-:Y:S05]  /*a340*/  BRA `(.L_x_128) ;  /* 0xffffffc000fc7947 */ /* 0x000fea000383ffff */
.L_x_132:
[----:B-1----:R-:W-:Y:S07]  /*a350*/  MOV R0, UR17 ;  /* 0x0000001100007c02 */ /* 0x002fee0008000f00 */
.L_x_282:
[----:B-1----:R1:W2:Y:S02]  /*a360*/  SYNCS.PHASECHK.TRANS64.TRYWAIT P0, [R0+URZ+0x368], R6 ;  /* 0x00036806000075a7 */ /* 0x0022a400080011ff */
[----:B--2---:R-:W-:Y:S05]  /*a370*/  @!P0 NANOSLEEP.SYNCS 0x989680 ;  /* 0x009896800000895d */ /* 0x004fea0003900000 */
[----:B------:R-:W2:Y:S02]  /*a380*/  @!P0 SYNCS.PHASECHK.TRANS64 P0, [R0+URZ+0x368], R6 ;  /* 0x00036806000085a7 */ /* 0x000ea400080010ff */
[----:B--2---:R-:W-:Y:S05]  /*a390*/  @!P0 BRA `(.L_x_282) ;  /* 0xfffffffc00f08947 */ /* 0x004fea000383ffff */
[----:B------:R-:W-:Y:S05]  /*a3a0*/  BRA `(.L_x_283) ;  /* 0xffffffc4004c7947 */ /* 0x000fea000383ffff */
.L_x_135:
[----:B---3--:R3:W1:Y:S02]  /*a3b0*/  SYNCS.PHASECHK.TRANS64.TRYWAIT P0, [R3+URZ+0x380], R0 ;  /* 0x00038000030075a7 */ /* 0x00866400080011ff */
[----:B-1----:R-:W-:Y:S05]  /*a3c0*/  @!P0 NANOSLEEP.SYNCS 0x989680 ;  /* 0x009896800000895d */ /* 0x002fea0003900000 */
[----:B------:R-:W1:Y:S02]  /*a3d0*/  @!P0 SYNCS.PHASECHK.TRANS64 P0, [R3+URZ+0x380], R0 ;  /* 0x00038000030085a7 */ /* 0x000e6400080010ff */
[----:B-1----:R-:W-:Y:S05]  /*a3e0*/  @!P0 BRA `(.L_x_135) ;  /* 0xfffffffc00f08947 */ /* 0x002fea000383ffff */
[----:B------:R-:W-:Y:S05]  /*a3f0*/  BRA `(.L_x_284) ;  /* 0xffffffc800987947 */ /* 0x000fea000383ffff */
.L_x_146:
[----:B-1----:R-:W-:Y:S04]  /*a400*/  MOV R0, UR44 ;  /* 0x0000002c00007c02 */ /* 0x002fe80008000f00 */
[----:B------:R1:W2:Y:S03]  /*a410*/  SYNCS.PHASECHK.TRANS64.TRYWAIT P1, [R0+URZ+0x360], R4 ;  /* 0x00036004000075a7 */ /* 0x0002a600080211ff */
[----:B--2---:R-:W-:Y:S05]  /*a420*/  @!P1 NANOSLEEP.SYNCS 0x989680 ;  /* 0x009896800000995d */ /* 0x004fea0003900000 */
[----:B------:R-:W2:Y:S02]  /*a430*/  @!P1 SYNCS.PHASECHK.TRANS64 P1, [R0+URZ+0x360], R4 ;  /* 0x00036004000095a7 */ /* 0x000ea400080210ff */
[----:B--2---:R-:W-:Y:S05]  /*a440*/  @!P1 BRA `(.L_x_146) ;  /* 0xfffffffc00ec9947 */ /* 0x004fea000383ffff */
[----:B------:R-:W-:Y:S05]  /*a450*/  BRA `(.L_x_145) ;  /* 0xffffffd400e87947 */ /* 0x000fea000383ffff */
.L_x_148:
[----:B------:R1:W1:Y:S02]  /*a460*/  SYNCS.PHASECHK.TRANS64.TRYWAIT P1, [R22+URZ+0x3a0], R3 ;  /* 0x0003a003160075a7 */ /* 0x00026400080211ff */
[----:B-1----:R-:W-:Y:S05]  /*a470*/  @!P1 NANOSLEEP.SYNCS 0x989680 ;  /* 0x009896800000995d */ /* 0x002fea0003900000 */
[----:B------:R-:W1:Y:S02]  /*a480*/  @!P1 SYNCS.PHASECHK.TRANS64 P1, [R22+URZ+0x3a0], R3 ;  /* 0x0003a003160095a7 */ /* 0x000e6400080210ff */
[----:B-1----:R-:W-:Y:S05]  /*a490*/  @!P1 BRA `(.L_x_148) ;  /* 0xfffffffc00f09947 */ /* 0x002fea000383ffff */
[----:B------:R-:W-:Y:S05]  /*a4a0*/  BRA `(.L_x_147) ;  /* 0xffffffd800247947 */ /* 0x000fea000383ffff */
        .weak           $__internal_0_$__cuda_sm10x_tcgen05_guardrail_trap_col_being_dealloced_not_returned_by_alloc
        .type           $__internal_0_$__cuda_sm10x_tcgen05_guardrail_trap_col_being_dealloced_not_returned_by_alloc,@function
        .size           $__internal_0_$__cuda_sm10x_tcgen05_guardrail_trap_col_being_dealloced_not_returned_by_alloc,($__internal_1_$__cuda_sm10x_tcgen05_guardrail_trap_phase_invalid_during_alloc - $__internal_0_$__cuda_sm10x_tcgen05_guardrail_trap_col_being_dealloced_not_returned_by_alloc)
$__internal_0_$__cuda_sm10x_tcgen05_guardrail_trap_col_being_dealloced_not_returned_by_alloc:
[----:B------:R-:W-:Y:S05]  /*a4b0*/  BPT.TRAP 0x1 ;  /* 0x000000040000795c */ /* 0x000fea0000300000 */
[----:B------:R-:W-:-:S04]  /*a4c0*/  HFMA2 R3, -RZ, RZ, 0, 0 ;  /* 0x00000000ff037431 */ /* 0x000fc800000001ff */
[----:B------:R-:W-:Y:S05]  /*a4d0*/  RET.REL.NODEC R2 `(_ZN7cutlass13device_kernelINS_4gemm6kernel13GemmUniversalIN4cute5tupleIJiiiiEEENS1_10collective13CollectiveMmaINS1_35MainloopSm100TmaUmmaWarpSpecializedILi54ELi2ELi4ENS5_IJNS4_1CILi1EEENSA_ILi4EEESB_EEEEENS5_IJNSA_ILi64EEESF_NSA_ILi32EEEEEENS_12float_e4m3_tENS5_IJlSB_lEEESI_SJ_NS4_8TiledMMAINS4_8MMA_AtomIJNS4_10MMA_TraitsINS4_19SM100_MMA_F8F6F4_SSEJSI_SI_fSF_SF_NS4_17integral_constantINS4_4UMMA5MajorELSQ_0EEESR_NSO_INSP_7ScaleInELSS_0EEEST_EEEEEENS4_6LayoutINS5_IJSB_SB_SB_EEENS5_IJNSA_ILi0EEESY_SY_EEEEENS5_IJNS4_10UnderscoreES11_S11_EEEEENS4_23SM90_TMA_LOAD_MULTICASTENS4_14ComposedLayoutINS4_7SwizzleILi1ELi4ELi3EEENS4_18smem_ptr_flag_bitsILi8EEENSW_INS5_IJNSA_ILi8EEESG_EEENS5_IJSG_SB_EEEEEEEvNS4_8identityENS4_13SM90_TMA_LOADES1E_vS1F_EENS_8epilogue10collective18CollectiveEpilogueINS1I_23Sm100TmaWarpSpecializedILi1ELi1ELi32ELb0ELb0EEEJSH_NS5_IJNSW_ISF_SB_EES1N_EEESI_SJ_SI_SJ_NS1I_6fusion15FusionCallbacksIS1M_NS1P_17LinearCombinationISI_fSI_fLNS_15FloatRoundStyleE2EEESH_S1O_JEEENS4_5SM1004TMEM4LOAD26SM100_TMEM_LOAD_16dp32b32xES1G_NS15_INS16_ILi2ELi4ELi3EEES19_NSW_INS5_IJS1A_SF_EEENS5_IJSF_SB_EEEEEEENS4_39AutoVectorizingCopyWithAssumedAlignmentILi128EEENS4_14SM90_TMA_STOREES23_S25_S25_EEEvvEEEEvNT_6ParamsE) ;  /* 0xffffff5802c87950 */ /* 0x000fea0003c3ffff */
        .weak           $__internal_1_$__cuda_sm10x_tcgen05_guardrail_trap_phase_invalid_during_alloc
        .type           $__internal_1_$__cuda_sm10x_tcgen05_guardrail_trap_phase_invalid_during_alloc,@function
        .size           $__internal_1_$__cuda_sm10x_tcgen05_guardrail_trap_phase_invalid_during_alloc,($__internal_2_$__cuda_sm10x_tcgen05_guardrail_trap_unallocated_columns_being_dealloced - $__internal_1_$__cuda_sm10x_tcgen05_guardrail_trap_phase_invalid_during_alloc)
$__internal_1_$__cuda_sm10x_tcgen05_guardrail_trap_phase_invalid_during_alloc:
[----:B------:R-:W-:Y:S05]  /*a4e0*/  BPT.TRAP 0x1 ;  /* 0x000000040000795c */ /* 0x000fea0000300000 */
[----:B------:R-:W-:-:S04]  /*a4f0*/  MOV R5, 0x0 ;  /* 0x0000000000057802 */ /* 0x000fc80000000f00 */
[----:B------:R-:W-:Y:S05]  /*a500*/  RET.REL.NODEC R4 `(_ZN7cutlass13device_kernelINS_4gemm6kernel13GemmUniversalIN4cute5tupleIJiiiiEEENS1_10collective13CollectiveMmaINS1_35MainloopSm100TmaUmmaWarpSpecializedILi54ELi2ELi4ENS5_IJNS4_1CILi1EEENSA_ILi4EEESB_EEEEENS5_IJNSA_ILi64EEESF_NSA_ILi32EEEEEENS_12float_e4m3_tENS5_IJlSB_lEEESI_SJ_NS4_8TiledMMAINS4_8MMA_AtomIJNS4_10MMA_TraitsINS4_19SM100_MMA_F8F6F4_SSEJSI_SI_fSF_SF_NS4_17integral_constantINS4_4UMMA5MajorELSQ_0EEESR_NSO_INSP_7ScaleInELSS_0EEEST_EEEEEENS4_6LayoutINS5_IJSB_SB_SB_EEENS5_IJNSA_ILi0EEESY_SY_EEEEENS5_IJNS4_10UnderscoreES11_S11_EEEEENS4_23SM90_TMA_LOAD_MULTICASTENS4_14ComposedLayoutINS4_7SwizzleILi1ELi4ELi3EEENS4_18smem_ptr_flag_bitsILi8EEENSW_INS5_IJNSA_ILi8EEESG_EEENS5_IJSG_SB_EEEEEEEvNS4_8identityENS4_13SM90_TMA_LOADES1E_vS1F_EENS_8epilogue10collective18CollectiveEpilogueINS1I_23Sm100TmaWarpSpecializedILi1ELi1ELi32ELb0ELb0EEEJSH_NS5_IJNSW_ISF_SB_EES1N_EEESI_SJ_SI_SJ_NS1I_6fusion15FusionCallbacksIS1M_NS1P_17LinearCombinationISI_fSI_fLNS_15FloatRoundStyleE2EEESH_S1O_JEEENS4_5SM1004TMEM4LOAD26SM100_TMEM_LOAD_16dp32b32xES1G_NS15_INS16_ILi2ELi4ELi3EEES19_NSW_INS5_IJS1A_SF_EEENS5_IJSF_SB_EEEEEEENS4_39AutoVectorizingCopyWithAssumedAlignmentILi128EEENS4_14SM90_TMA_STOREES23_S25_S25_EEEvvEEEEvNT_6ParamsE) ;  /* 0xffffff5804bc7950 */ /* 0x000fea0003c3ffff */
        .weak           $__internal_2_$__cuda_sm10x_tcgen05_guardrail_trap_unallocated_columns_being_dealloced
        .type           $__internal_2_$__cuda_sm10x_tcgen05_guardrail_trap_unallocated_columns_being_dealloced,@function
        .size           $__internal_2_$__cuda_sm10x_tcgen05_guardrail_trap_unallocated_columns_being_dealloced,(.L_x_286 - $__internal_2_$__cuda_sm10x_tcgen05_guardrail_trap_unallocated_columns_being_dealloced)
$__internal_2_$__cuda_sm10x_tcgen05_guardrail_trap_unallocated_columns_being_dealloced:
[----:B------:R-:W-:Y:S05]  /*a510*/  BPT.TRAP 0x1 ;  /* 0x000000040000795c */ /* 0x000fea0000300000 */
[----:B------:R-:W-:-:S04]  /*a520*/  HFMA2 R3, -RZ, RZ, 0, 0 ;  /* 0x00000000ff037431 */ /* 0x000fc800000001ff */
[----:B------:R-:W-:Y:S05]  /*a530*/  RET.REL.NODEC R2 `(_ZN7cutlass13device_kernelINS_4gemm6kernel13GemmUniversalIN4cute5tupleIJiiiiEEENS1_10collective13CollectiveMmaINS1_35MainloopSm100TmaUmmaWarpSpecializedILi54ELi2ELi4ENS5_IJNS4_1CILi1EEENSA_ILi4EEESB_EEEEENS5_IJNSA_ILi64EEESF_NSA_ILi32EEEEEENS_12float_e4m3_tENS5_IJlSB_lEEESI_SJ_NS4_8TiledMMAINS4_8MMA_AtomIJNS4_10MMA_TraitsINS4_19SM100_MMA_F8F6F4_SSEJSI_SI_fSF_SF_NS4_17integral_constantINS4_4UMMA5MajorELSQ_0EEESR_NSO_INSP_7ScaleInELSS_0EEEST_EEEEEENS4_6LayoutINS5_IJSB_SB_SB_EEENS5_IJNSA_ILi0EEESY_SY_EEEEENS5_IJNS4_10UnderscoreES11_S11_EEEEENS4_23SM90_TMA_LOAD_MULTICASTENS4_14ComposedLayoutINS4_7SwizzleILi1ELi4ELi3EEENS4_18smem_ptr_flag_bitsILi8EEENSW_INS5_IJNSA_ILi8EEESG_EEENS5_IJSG_SB_EEEEEEEvNS4_8identityENS4_13SM90_TMA_LOADES1E_vS1F_EENS_8epilogue10collective18CollectiveEpilogueINS1I_23Sm100TmaWarpSpecializedILi1ELi1ELi32ELb0ELb0EEEJSH_NS5_IJNSW_ISF_SB_EES1N_EEESI_SJ_SI_SJ_NS1I_6fusion15FusionCallbacksIS1M_NS1P_17LinearCombinationISI_fSI_fLNS_15FloatRoundStyleE2EEESH_S1O_JEEENS4_5SM1004TMEM4LOAD26SM100_TMEM_LOAD_16dp32b32xES1G_NS15_INS16_ILi2ELi4ELi3EEES19_NSW_INS5_IJS1A_SF_EEENS5_IJSF_SB_EEEEEEENS4_39AutoVectorizingCopyWithAssumedAlignmentILi128EEENS4_14SM90_TMA_STOREES23_S25_S25_EEEvvEEEEvNT_6ParamsE) ;  /* 0xffffff5802b07950 */ /* 0x000fea0003c3ffff */
.L_x_285:
[----:B------:R-:W-:-:S00]  /*a540*/  BRA `(.L_x_285) ;  /* 0xfffffffc00fc7947 */ /* 0x000fc0000383ffff */
[----:B------:R-:W-:-:S00]  /*a550*/  NOP ;  /* 0x0000000000007918 */ /* 0x000fc00000000000 */
        /* <DEDUP_REMOVED lines=10> */
.L_x_286:


//--------------------- .nv.global.init           --------------------------
	.section	.nv.global.init,"aw",@progbits
.nv.global.init:
	.type		$str$27,@object
	.size		$str$27,($str$28 - $str$27)
$str$27:
        /*0000*/ 	.byte	0x28, 0x61, 0x64, 0x64, 0x72, 0x65, 0x73, 0x73, 0x20, 0x26, 0x20, 0x6d, 0x61, 0x73, 0x6b, 0x29
        /*0010*/ 	.byte	0x20, 0x3d, 0x3d, 0x20, 0x30, 0x00
	.type		$str$28,@object
	.size		$str$28,($str$26 - $str$28)
$str$28:
        /*0016*/ 	.byte	0x2f, 0x74, 0x6d, 0x70, 0x2f, 0x63, 0x75, 0x74, 0x6c, 0x61, 0x73, 0x73, 0x5f, 0x73, 0x77, 0x65
        /*0026*/ 	.byte	0x65, 0x70, 0x5f, 0x73, 0x72, 0x63, 0x2f, 0x69, 0x6e, 0x63, 0x6c, 0x75, 0x64, 0x65, 0x2f, 0x63
        /*0036*/ 	.byte	0x75, 0x74, 0x65, 0x2f, 0x70, 0x6f, 0x69, 0x6e, 0x74, 0x65, 0x72, 0x5f, 0x66, 0x6c, 0x61, 0x67
        /*0046*/ 	.byte	0x67, 0x65, 0x64, 0x2e, 0x68, 0x70, 0x70, 0x00
	.type		$str$26,@object
	.size		$str$26,($str$25 - $str$26)
$str$26:
        /*004e*/ 	.byte	0x2f, 0x74, 0x6d, 0x70, 0x2f, 0x63, 0x75, 0x74, 0x6c, 0x61, 0x73, 0x73, 0x5f, 0x73, 0x77, 0x65
        /*005e*/ 	.byte	0x65, 0x70, 0x5f, 0x73, 0x72, 0x63, 0x2f, 0x69, 0x6e, 0x63, 0x6c, 0x75, 0x64, 0x65, 0x2f, 0x63
        /*006e*/ 	.byte	0x75, 0x74, 0x65, 0x2f, 0x61, 0x74, 0x6f, 0x6d, 0x2f, 0x63, 0x6f, 0x70, 0x79, 0x5f, 0x74, 0x72
        /*007e*/ 	.byte	0x61, 0x69, 0x74, 0x73, 0x5f, 0x73, 0x6d, 0x31, 0x30, 0x30, 0x2e, 0x68, 0x70, 0x70, 0x00
	.type		$str$25,@object
	.size		$str$25,(__unnamed_1 - $str$25)
$str$25:
        /*008d*/ 	.byte	0x28, 0x28, 0x75, 0x69, 0x6e, 0x74, 0x33, 0x32, 0x5f, 0x74, 0x28, 0x74, 0x68, 0x72, 0x65, 0x61
        /*009d*/ 	.byte	0x64, 0x49, 0x64, 0x78, 0x2e, 0x78, 0x29, 0x20, 0x2f, 0x20, 0x33, 0x32, 0x29, 0x20, 0x25, 0x20
        /*00ad*/ 	.byte	0x34, 0x29, 0x20, 0x3d, 0x3d, 0x20, 0x28, 0x28, 0x28, 0x74, 0x6d, 0x65, 0x6d, 0x5f, 0x61, 0x64
        /*00bd*/ 	.byte	0x64, 0x72, 0x20, 0x3e, 0x3e, 0x20, 0x31, 0x36, 0x29, 0x20, 0x2f, 0x20, 0x33, 0x32, 0x29, 0x20
        /*00cd*/ 	.byte	0x25, 0x20, 0x34, 0x29, 0x00
	.type		__unnamed_1,@object
	.size		__unnamed_1,(__unnamed_2 - __unnamed_1)
__unnamed_1:
        /*00d2*/ 	.byte	0x61, 0x75, 0x74, 0x6f, 0x20, 0x63, 0x75, 0x74, 0x65, 0x3a, 0x3a, 0x61, 0x73, 0x5f, 0x70, 0x6f
        /* <DEDUP_REMOVED lines=24> */
        /*0262*/ 	.byte	0x3c, 0x34, 0x30, 0x39, 0x36, 0x3e, 0x3e, 0x3e, 0x3e, 0x5d, 0x00
	.type		__unnamed_2,@object
	.size		__unnamed_2,(.L_2 - __unnamed_2)
__unnamed_2:
        /* <DEDUP_REMOVED lines=40> */
        /*04ed*/ 	.byte	0x74, 0x65, 0x3a, 0x3a, 0x43, 0x3c, 0x30, 0x3e, 0x3e, 0x3e, 0x3e, 0x5d, 0x00
.L_2:


//--------------------- .nv.shared._ZN7cutlass13device_kernelINS_4gemm6kernel13GemmUniversalIN4cute5tupleIJiiiiEEENS1_10collective13CollectiveMmaINS1_35MainloopSm100TmaUmmaWarpSpecializedILi54ELi2ELi4ENS5_IJNS4_1CILi1EEENSA_ILi4EEESB_EEEEENS5_IJNSA_ILi64EEESF_NSA_ILi32EEEEEENS_12float_e4m3_tENS5_IJlSB_lEEESI_SJ_NS4_8TiledMMAINS4_8MMA_AtomIJNS4_10MMA_TraitsINS4_19SM100_MMA_F8F6F4_SSEJSI_SI_fSF_SF_NS4_17integral_constantINS4_4UMMA5MajorELSQ_0EEESR_NSO_INSP_7ScaleInELSS_0EEEST_EEEEEENS4_6LayoutINS5_IJSB_SB_SB_EEENS5_IJNSA_ILi0EEESY_SY_EEEEENS5_IJNS4_10UnderscoreES11_S11_EEEEENS4_23SM90_TMA_LOAD_MULTICASTENS4_14ComposedLayoutINS4_7SwizzleILi1ELi4ELi3EEENS4_18smem_ptr_flag_bitsILi8EEENSW_INS5_IJNSA_ILi8EEESG_EEENS5_IJSG_SB_EEEEEEEvNS4_8identityENS4_13SM90_TMA_LOADES1E_vS1F_EENS_8epilogue10collective18CollectiveEpilogueINS1I_23Sm100TmaWarpSpecializedILi1ELi1ELi32ELb0ELb0EEEJSH_NS5_IJNSW_ISF_SB_EES1N_EEESI_SJ_SI_SJ_NS1I_6fusion15FusionCallbacksIS1M_NS1P_17LinearCombinationISI_fSI_fLNS_15FloatRoundStyleE2EEESH_S1O_JEEENS4_5SM1004TMEM4LOAD26SM100_TMEM_LOAD_16dp32b32xES1G_NS15_INS16_ILi2ELi4ELi3EEES19_NSW_INS5_IJS1A_SF_EEENS5_IJSF_SB_EEEEEEENS4_39AutoVectorizingCopyWithAssumedAlignmentILi128EEENS4_14SM90_TMA_STOREES23_S25_S25_EEEvvEEEEvNT_6ParamsE --------------------------
	.section	.nv.shared._ZN7cutlass13device_kernelINS_4gemm6kernel13GemmUniversalIN4cute5tupleIJiiiiEEENS1_10collective13CollectiveMmaINS1_35MainloopSm100TmaUmmaWarpSpecializedILi54ELi2ELi4ENS5_IJNS4_1CILi1EEENSA_ILi4EEESB_EEEEENS5_IJNSA_ILi64EEESF_NSA_ILi32EEEEEENS_12float_e4m3_tENS5_IJlSB_lEEESI_SJ_NS4_8TiledMMAINS4_8MMA_AtomIJNS4_10MMA_TraitsINS4_19SM100_MMA_F8F6F4_SSEJSI_SI_fSF_SF_NS4_17integral_constantINS4_4UMMA5MajorELSQ_0EEESR_NSO_INSP_7ScaleInELSS_0EEEST_EEEEEENS4_6LayoutINS5_IJSB_SB_SB_EEENS5_IJNSA_ILi0EEESY_SY_EEEEENS5_IJNS4_10UnderscoreES11_S11_EEEEENS4_23SM90_TMA_LOAD_MULTICASTENS4_14ComposedLayoutINS4_7SwizzleILi1ELi4ELi3EEENS4_18smem_ptr_flag_bitsILi8EEENSW_INS5_IJNSA_ILi8EEESG_EEENS5_IJSG_SB_EEEEEEEvNS4_8identityENS4_13SM90_TMA_LOADES1E_vS1F_EENS_8epilogue10collective18CollectiveEpilogueINS1I_23Sm100TmaWarpSpecializedILi1ELi1ELi32ELb0ELb0EEEJSH_NS5_IJNSW_ISF_SB_EES1N_EEESI_SJ_SI_SJ_NS1I_6fusion15FusionCallbacksIS1M_NS1P_17LinearCombinationISI_fSI_fLNS_15FloatRoundStyleE2EEESH_S1O_JEEENS4_5SM1004TMEM4LOAD26SM100_TMEM_LOAD_16dp32b32xES1G_NS15_INS16_ILi2ELi4ELi3EEES19_NSW_INS5_IJS1A_SF_EEENS5_IJSF_SB_EEEEEEENS4_39AutoVectorizingCopyWithAssumedAlignmentILi128EEENS4_14SM90_TMA_STOREES23_S25_S25_EEEvvEEEEvNT_6ParamsE,"aw",@nobits
	.sectionflags	@""
	.align	16
	.zero		1024


//--------------------- .nv.shared.reserved.0     --------------------------
	.section	.nv.shared.reserved.0,"aw",@nobits
	.weak		__nv_reservedSMEM_offset_0_alias
	.size		__nv_reservedSMEM_offset_0_alias, 0, 64
	.other		__nv_reservedSMEM_offset_0_alias,@"STO_CUDA_RESERVED_SHARED STV_DEFAULT"
__nv_reservedSMEM_offset_0_alias:
	.zero		0
.nv.shared.reserved.0:
	.zero		64
	.weak		__nv_reservedSMEM_tcgen05_partition
	.type		__nv_reservedSMEM_tcgen05_partition,@object
	.size		__nv_reservedSMEM_tcgen05_partition,(.L_0 - __nv_reservedSMEM_tcgen05_partition)
__nv_reservedSMEM_tcgen05_partition:
	.zero		32
.L_0:


//--------------------- .nv.global                --------------------------
	.section	.nv.global,"aw",@nobits
.nv.global:
	.type		_ZN40_INTERNAL_ba6bd8e5_4_k_cu_bfa95030_296734cute1_E,@object
	.size		_ZN40_INTERNAL_ba6bd8e5_4_k_cu_bfa95030_296734cute1_E,(_ZN40_INTERNAL_ba6bd8e5_4_k_cu_bfa95030_296734cuda3std3__45__cpo6cbeginE - _ZN40_INTERNAL_ba6bd8e5_4_k_cu_bfa95030_296734cute1_E)
_ZN40_INTERNAL_ba6bd8e5_4_k_cu_bfa95030_296734cute1_E:
	.zero		1
	.type		_ZN40_INTERNAL_ba6bd8e5_4_k_cu_bfa95030_296734cuda3std3__45__cpo6cbeginE,@object
	.size		_ZN40_INTERNAL_ba6bd8e5_4_k_cu_bfa95030_296734cuda3std3__45__cpo6cbeginE,(_ZN40_INTERNAL_ba6bd8e5_4_k_cu_bfa95030_296734cuda3std3__48in_placeE - _ZN40_INTERNAL_ba6bd8e5_4_k_cu_bfa95030_296734cuda3std3__45__cpo6cbeginE)
_ZN40_INTERNAL_ba6bd8e5_4_k_cu_bfa95030_296734cuda3std3__45__cpo6cbeginE:
	.zero		1
	.type		_ZN40_INTERNAL_ba6bd8e5_4_k_cu_bfa95030_296734cuda3std3__48in_placeE,@object
	.size		_ZN40_INTERNAL_ba6bd8e5_4_k_cu_bfa95030_296734cuda3std3__48in_placeE,(_ZN40_INTERNAL_ba6bd8e5_4_k_cu_bfa95030_296734cuda3std6ranges3__45__cpo9iter_moveE - _ZN40_INTERNAL_ba6bd8e5_4_k_cu_bfa95030_296734cuda3std3__48in_placeE)
_ZN40_INTERNAL_ba6bd8e5_4_k_cu_bfa95030_296734cuda3std3__48in_placeE:
	.zero		1
	.type		_ZN40_INTERNAL_ba6bd8e5_4_k_cu_bfa95030_296734cuda3std6ranges3__45__cpo9iter_moveE,@object
	.size		_ZN40_INTERNAL_ba6bd8e5_4_k_cu_bfa95030_296734cuda3std6ranges3__45__cpo9iter_moveE,(_ZN40_INTERNAL_ba6bd8e5_4_k_cu_bfa95030_296734cuda3std3__45__cpo5beginE - _ZN40_INTERNAL_ba6bd8e5_4_k_cu_bfa95030_296734cuda3std6ranges3__45__cpo9iter_moveE)
_ZN40_INTERNAL_ba6bd8e5_4_k_cu_bfa95030_296734cuda3std6ranges3__45__cpo9iter_moveE:
	.zero		1
	.type		_ZN40_INTERNAL_ba6bd8e5_4_k_cu_bfa95030_296734cuda3std3__45__cpo5beginE,@object
	.size		_ZN40_INTERNAL_ba6bd8e5_4_k_cu_bfa95030_296734cuda3std3__45__cpo5beginE,(_ZN40_INTERNAL_ba6bd8e5_4_k_cu_bfa95030_296734cuda3std3__442_GLOBAL__N__ba6bd8e5_4_k_cu_bfa95030_296736ignoreE - _ZN40_INTERNAL_ba6bd8e5_4_k_cu_bfa95030_296734cuda3std3__45__cpo5beginE)
_ZN40_INTERNAL_ba6bd8e5_4_k_cu_bfa95030_296734cuda3std3__45__cpo5beginE:
	.zero		1
	.type		_ZN40_INTERNAL_ba6bd8e5_4_k_cu_bfa95030_296734cuda3std3__442_GLOBAL__N__ba6bd8e5_4_k_cu_bfa95030_296736ignoreE,@object
	.size		_ZN40_INTERNAL_ba6bd8e5_4_k_cu_bfa95030_296734cuda3std3__442_GLOBAL__N__ba6bd8e5_4_k_cu_bfa95030_296736ignoreE,(_ZN40_INTERNAL_ba6bd8e5_4_k_cu_bfa95030_296734cute7productE - _ZN40_INTERNAL_ba6bd8e5_4_k_cu_bfa95030_296734cuda3std3__442_GLOBAL__N__ba6bd8e5_4_k_cu_bfa95030_296736ignoreE)
_ZN40_INTERNAL_ba6bd8e5_4_k_cu_bfa95030_296734cuda3std3__442_GLOBAL__N__ba6bd8e5_4_k_cu_bfa95030_296736ignoreE:
	.zero		1
	.type		_ZN40_INTERNAL_ba6bd8e5_4_k_cu_bfa95030_296734cute7productE,@object
	.size		_ZN40_INTERNAL_ba6bd8e5_4_k_cu_bfa95030_296734cute7productE,(_ZN40_INTERNAL_ba6bd8e5_4_k_cu_bfa95030_296734cuda3std3__45__cpo3endE - _ZN40_INTERNAL_ba6bd8e5_4_k_cu_bfa95030_296734cute7productE)
_ZN40_INTERNAL_ba6bd8e5_4_k_cu_bfa95030_296734cute7productE:
	.zero		1
	.type		_ZN40_INTERNAL_ba6bd8e5_4_k_cu_bfa95030_296734cuda3std3__45__cpo3endE,@object
	.size		_ZN40_INTERNAL_ba6bd8e5_4_k_cu_bfa95030_296734cuda3std3__45__cpo3endE,(_ZN40_INTERNAL_ba6bd8e5_4_k_cu_bfa95030_296734cuda3std3__419piecewise_constructE - _ZN40_INTERNAL_ba6bd8e5_4_k_cu_bfa95030_296734cuda3std3__45__cpo3endE)
_ZN40_INTERNAL_ba6bd8e5_4_k_cu_bfa95030_296734cuda3std3__45__cpo3endE:
	.zero		1
	.type		_ZN40_INTERNAL_ba6bd8e5_4_k_cu_bfa95030_296734cuda3std3__419piecewise_constructE,@object
	.size		_ZN40_INTERNAL_ba6bd8e5_4_k_cu_bfa95030_296734cuda3std3__419piecewise_constructE,(_ZN40_INTERNAL_ba6bd8e5_4_k_cu_bfa95030_296734cuda3std3__45__cpo4cendE - _ZN40_INTERNAL_ba6bd8e5_4_k_cu_bfa95030_296734cuda3std3__419piecewise_constructE)
_ZN40_INTERNAL_ba6bd8e5_4_k_cu_bfa95030_296734cuda3std3__419piecewise_constructE:
	.zero		1
	.type		_ZN40_INTERNAL_ba6bd8e5_4_k_cu_bfa95030_296734cuda3std3__45__cpo4cendE,@object
	.size		_ZN40_INTERNAL_ba6bd8e5_4_k_cu_bfa95030_296734cuda3std3__45__cpo4cendE,(_ZN40_INTERNAL_ba6bd8e5_4_k_cu_bfa95030_296734cuda3std6ranges3__45__cpo4swapE - _ZN40_INTERNAL_ba6bd8e5_4_k_cu_bfa95030_296734cuda3std3__45__cpo4cendE)
_ZN40_INTERNAL_ba6bd8e5_4_k_cu_bfa95030_296734cuda3std3__45__cpo4cendE:
	.zero		1
	.type		_ZN40_INTERNAL_ba6bd8e5_4_k_cu_bfa95030_296734cuda3std6ranges3__45__cpo4swapE,@object
	.size		_ZN40_INTERNAL_ba6bd8e5_4_k_cu_bfa95030_296734cuda3std6ranges3__45__cpo4swapE,(.L_10 - _ZN40_INTERNAL_ba6bd8e5_4_k_cu_bfa95030_296734cuda3std6ranges3__45__cpo4swapE)
_ZN40_INTERNAL_ba6bd8e5_4_k_cu_bfa95030_296734cuda3std6ranges3__45__cpo4swapE:
	.zero		1
.L_10:


//--------------------- .nv.constant0._ZN7cutlass13device_kernelINS_4gemm6kernel13GemmUniversalIN4cute5tupleIJiiiiEEENS1_10collective13CollectiveMmaINS1_35MainloopSm100TmaUmmaWarpSpecializedILi54ELi2ELi4ENS5_IJNS4_1CILi1EEENSA_ILi4EEESB_EEEEENS5_IJNSA_ILi64EEESF_NSA_ILi32EEEEEENS_12float_e4m3_tENS5_IJlSB_lEEESI_SJ_NS4_8TiledMMAINS4_8MMA_AtomIJNS4_10MMA_TraitsINS4_19SM100_MMA_F8F6F4_SSEJSI_SI_fSF_SF_NS4_17integral_constantINS4_4UMMA5MajorELSQ_0EEESR_NSO_INSP_7ScaleInELSS_0EEEST_EEEEEENS4_6LayoutINS5_IJSB_SB_SB_EEENS5_IJNSA_ILi0EEESY_SY_EEEEENS5_IJNS4_10UnderscoreES11_S11_EEEEENS4_23SM90_TMA_LOAD_MULTICASTENS4_14ComposedLayoutINS4_7SwizzleILi1ELi4ELi3EEENS4_18smem_ptr_flag_bitsILi8EEENSW_INS5_IJNSA_ILi8EEESG_EEENS5_IJSG_SB_EEEEEEEvNS4_8identityENS4_13SM90_TMA_LOADES1E_vS1F_EENS_8epilogue10collective18CollectiveEpilogueINS1I_23Sm100TmaWarpSpecializedILi1ELi1ELi32ELb0ELb0EEEJSH_NS5_IJNSW_ISF_SB_EES1N_EEESI_SJ_SI_SJ_NS1I_6fusion15FusionCallbacksIS1M_NS1P_17LinearCombinationISI_fSI_fLNS_15FloatRoundStyleE2EEESH_S1O_JEEENS4_5SM1004TMEM4LOAD26SM100_TMEM_LOAD_16dp32b32xES1G_NS15_INS16_ILi2ELi4ELi3EEES19_NSW_INS5_IJS1A_SF_EEENS5_IJSF_SB_EEEEEEENS4_39AutoVectorizingCopyWithAssumedAlignmentILi128EEENS4_14SM90_TMA_STOREES23_S25_S25_EEEvvEEEEvNT_6ParamsE --------------------------
	.section	.nv.constant0._ZN7cutlass13device_kernelINS_4gemm6kernel13GemmUniversalIN4cute5tupleIJiiiiEEENS1_10collective13CollectiveMmaINS1_35MainloopSm100TmaUmmaWarpSpecializedILi54ELi2ELi4ENS5_IJNS4_1CILi1EEENSA_ILi4EEESB_EEEEENS5_IJNSA_ILi64EEESF_NSA_ILi32EEEEEENS_12float_e4m3_tENS5_IJlSB_lEEESI_SJ_NS4_8TiledMMAINS4_8MMA_AtomIJNS4_10MMA_TraitsINS4_19SM100_MMA_F8F6F4_SSEJSI_SI_fSF_SF_NS4_17integral_constantINS4_4UMMA5MajorELSQ_0EEESR_NSO_INSP_7ScaleInELSS_0EEEST_EEEEEENS4_6LayoutINS5_IJSB_SB_SB_EEENS5_IJNSA_ILi0EEESY_SY_EEEEENS5_IJNS4_10UnderscoreES11_S11_EEEEENS4_23SM90_TMA_LOAD_MULTICASTENS4_14ComposedLayoutINS4_7SwizzleILi1ELi4ELi3EEENS4_18smem_ptr_flag_bitsILi8EEENSW_INS5_IJNSA_ILi8EEESG_EEENS5_IJSG_SB_EEEEEEEvNS4_8identityENS4_13SM90_TMA_LOADES1E_vS1F_EENS_8epilogue10collective18CollectiveEpilogueINS1I_23Sm100TmaWarpSpecializedILi1ELi1ELi32ELb0ELb0EEEJSH_NS5_IJNSW_ISF_SB_EES1N_EEESI_SJ_SI_SJ_NS1I_6fusion15FusionCallbacksIS1M_NS1P_17LinearCombinationISI_fSI_fLNS_15FloatRoundStyleE2EEESH_S1O_JEEENS4_5SM1004TMEM4LOAD26SM100_TMEM_LOAD_16dp32b32xES1G_NS15_INS16_ILi2ELi4ELi3EEES19_NSW_INS5_IJS1A_SF_EEENS5_IJSF_SB_EEEEEEENS4_39AutoVectorizingCopyWithAssumedAlignmentILi128EEENS4_14SM90_TMA_STOREES23_S25_S25_EEEvvEEEEvNT_6ParamsE,"a",@progbits
	.sectionflags	@""
	.align	4
.nv.constant0._ZN7cutlass13device_kernelINS_4gemm6kernel13GemmUniversalIN4cute5tupleIJiiiiEEENS1_10collective13CollectiveMmaINS1_35MainloopSm100TmaUmmaWarpSpecializedILi54ELi2ELi4ENS5_IJNS4_1CILi1EEENSA_ILi4EEESB_EEEEENS5_IJNSA_ILi64EEESF_NSA_ILi32EEEEEENS_12float_e4m3_tENS5_IJlSB_lEEESI_SJ_NS4_8TiledMMAINS4_8MMA_AtomIJNS4_10MMA_TraitsINS4_19SM100_MMA_F8F6F4_SSEJSI_SI_fSF_SF_NS4_17integral_constantINS4_4UMMA5MajorELSQ_0EEESR_NSO_INSP_7ScaleInELSS_0EEEST_EEEEEENS4_6LayoutINS5_IJSB_SB_SB_EEENS5_IJNSA_ILi0EEESY_SY_EEEEENS5_IJNS4_10UnderscoreES11_S11_EEEEENS4_23SM90_TMA_LOAD_MULTICASTENS4_14ComposedLayoutINS4_7SwizzleILi1ELi4ELi3EEENS4_18smem_ptr_flag_bitsILi8EEENSW_INS5_IJNSA_ILi8EEESG_EEENS5_IJSG_SB_EEEEEEEvNS4_8identityENS4_13SM90_TMA_LOADES1E_vS1F_EENS_8epilogue10collective18CollectiveEpilogueINS1I_23Sm100TmaWarpSpecializedILi1ELi1ELi32ELb0ELb0EEEJSH_NS5_IJNSW_ISF_SB_EES1N_EEESI_SJ_SI_SJ_NS1I_6fusion15FusionCallbacksIS1M_NS1P_17LinearCombinationISI_fSI_fLNS_15FloatRoundStyleE2EEESH_S1O_JEEENS4_5SM1004TMEM4LOAD26SM100_TMEM_LOAD_16dp32b32xES1G_NS15_INS16_ILi2ELi4ELi3EEES19_NSW_INS5_IJS1A_SF_EEENS5_IJSF_SB_EEEEEEENS4_39AutoVectorizingCopyWithAssumedAlignmentILi128EEENS4_14SM90_TMA_STOREES23_S25_S25_EEEvvEEEEvNT_6ParamsE:
	.zero		2944


//--------------------- SYMBOLS --------------------------

	.type		.nv.reservedSmem.offset0,@object
	.size		.nv.reservedSmem.offset0,0x4
	.type		.nv.reservedSmem.cap,@object
	.size		.nv.reservedSmem.cap,0x4
	.type		__assertfail,@function
